//
// Generated by NVIDIA NVVM Compiler
//
// Compiler Build ID: CL-36424714
// Cuda compilation tools, release 13.0, V13.0.88
// Based on NVVM 20.0.0
//

.version 9.0
.target sm_100
.address_size 64

	// .globl	_Z14linear_forwardPfS_S_S_ii

.visible .entry _Z14linear_forwardPfS_S_S_ii(
	.param .u64 .ptr .align 1 _Z14linear_forwardPfS_S_S_ii_param_0,
	.param .u64 .ptr .align 1 _Z14linear_forwardPfS_S_S_ii_param_1,
	.param .u64 .ptr .align 1 _Z14linear_forwardPfS_S_S_ii_param_2,
	.param .u64 .ptr .align 1 _Z14linear_forwardPfS_S_S_ii_param_3,
	.param .u32 _Z14linear_forwardPfS_S_S_ii_param_4,
	.param .u32 _Z14linear_forwardPfS_S_S_ii_param_5
)
{
	.reg .pred 	%p<11>;
	.reg .b32 	%r<38>;
	.reg .b32 	%f<114>;
	.reg .b64 	%rd<33>;

	ld.param.u64 	%rd12, [_Z14linear_forwardPfS_S_S_ii_param_0];
	ld.param.u64 	%rd13, [_Z14linear_forwardPfS_S_S_ii_param_1];
	ld.param.u64 	%rd10, [_Z14linear_forwardPfS_S_S_ii_param_2];
	ld.param.u64 	%rd11, [_Z14linear_forwardPfS_S_S_ii_param_3];
	ld.param.u32 	%r24, [_Z14linear_forwardPfS_S_S_ii_param_4];
	ld.param.u32 	%r23, [_Z14linear_forwardPfS_S_S_ii_param_5];
	cvta.to.global.u64 	%rd1, %rd13;
	cvta.to.global.u64 	%rd2, %rd12;
	mov.u32 	%r25, %ctaid.x;
	mov.u32 	%r26, %ntid.x;
	mov.u32 	%r27, %tid.x;
	mad.lo.s32 	%r1, %r25, %r26, %r27;
	setp.ge.s32 	%p1, %r1, %r24;
	@%p1 bra 	$L__BB0_15;
	setp.lt.s32 	%p2, %r23, 1;
	mov.f32 	%f113, 0f00000000;
	@%p2 bra 	$L__BB0_14;
	mul.lo.s32 	%r2, %r23, %r1;
	and.b32  	%r3, %r23, 15;
	setp.lt.u32 	%p3, %r23, 16;
	mov.f32 	%f113, 0f00000000;
	mov.b32 	%r34, 0;
	@%p3 bra 	$L__BB0_5;
	and.b32  	%r34, %r23, 2147483632;
	neg.s32 	%r32, %r34;
	add.s64 	%rd3, %rd2, 32;
	add.s64 	%rd31, %rd1, 32;
	mov.f32 	%f113, 0f00000000;
	mov.u32 	%r31, %r2;
$L__BB0_4:
	.pragma "nounroll";
	mul.wide.s32 	%rd14, %r31, 4;
	add.s64 	%rd15, %rd3, %rd14;
	ld.global.f32 	%f18, [%rd15+-32];
	ld.global.f32 	%f19, [%rd31+-32];
	fma.rn.f32 	%f20, %f18, %f19, %f113;
	ld.global.f32 	%f21, [%rd15+-28];
	ld.global.f32 	%f22, [%rd31+-28];
	fma.rn.f32 	%f23, %f21, %f22, %f20;
	ld.global.f32 	%f24, [%rd15+-24];
	ld.global.f32 	%f25, [%rd31+-24];
	fma.rn.f32 	%f26, %f24, %f25, %f23;
	ld.global.f32 	%f27, [%rd15+-20];
	ld.global.f32 	%f28, [%rd31+-20];
	fma.rn.f32 	%f29, %f27, %f28, %f26;
	ld.global.f32 	%f30, [%rd15+-16];
	ld.global.f32 	%f31, [%rd31+-16];
	fma.rn.f32 	%f32, %f30, %f31, %f29;
	ld.global.f32 	%f33, [%rd15+-12];
	ld.global.f32 	%f34, [%rd31+-12];
	fma.rn.f32 	%f35, %f33, %f34, %f32;
	ld.global.f32 	%f36, [%rd15+-8];
	ld.global.f32 	%f37, [%rd31+-8];
	fma.rn.f32 	%f38, %f36, %f37, %f35;
	ld.global.f32 	%f39, [%rd15+-4];
	ld.global.f32 	%f40, [%rd31+-4];
	fma.rn.f32 	%f41, %f39, %f40, %f38;
	ld.global.f32 	%f42, [%rd15];
	ld.global.f32 	%f43, [%rd31];
	fma.rn.f32 	%f44, %f42, %f43, %f41;
	ld.global.f32 	%f45, [%rd15+4];
	ld.global.f32 	%f46, [%rd31+4];
	fma.rn.f32 	%f47, %f45, %f46, %f44;
	ld.global.f32 	%f48, [%rd15+8];
	ld.global.f32 	%f49, [%rd31+8];
	fma.rn.f32 	%f50, %f48, %f49, %f47;
	ld.global.f32 	%f51, [%rd15+12];
	ld.global.f32 	%f52, [%rd31+12];
	fma.rn.f32 	%f53, %f51, %f52, %f50;
	ld.global.f32 	%f54, [%rd15+16];
	ld.global.f32 	%f55, [%rd31+16];
	fma.rn.f32 	%f56, %f54, %f55, %f53;
	ld.global.f32 	%f57, [%rd15+20];
	ld.global.f32 	%f58, [%rd31+20];
	fma.rn.f32 	%f59, %f57, %f58, %f56;
	ld.global.f32 	%f60, [%rd15+24];
	ld.global.f32 	%f61, [%rd31+24];
	fma.rn.f32 	%f62, %f60, %f61, %f59;
	ld.global.f32 	%f63, [%rd15+28];
	ld.global.f32 	%f64, [%rd31+28];
	fma.rn.f32 	%f113, %f63, %f64, %f62;
	add.s32 	%r32, %r32, 16;
	add.s32 	%r31, %r31, 16;
	add.s64 	%rd31, %rd31, 64;
	setp.ne.s32 	%p4, %r32, 0;
	@%p4 bra 	$L__BB0_4;
$L__BB0_5:
	setp.eq.s32 	%p5, %r3, 0;
	@%p5 bra 	$L__BB0_14;
	and.b32  	%r11, %r23, 7;
	setp.lt.u32 	%p6, %r3, 8;
	@%p6 bra 	$L__BB0_8;
	add.s32 	%r29, %r34, %r2;
	mul.wide.s32 	%rd16, %r29, 4;
	add.s64 	%rd17, %rd2, %rd16;
	ld.global.f32 	%f66, [%rd17];
	mul.wide.u32 	%rd18, %r34, 4;
	add.s64 	%rd19, %rd1, %rd18;
	ld.global.f32 	%f67, [%rd19];
	fma.rn.f32 	%f68, %f66, %f67, %f113;
	ld.global.f32 	%f69, [%rd17+4];
	ld.global.f32 	%f70, [%rd19+4];
	fma.rn.f32 	%f71, %f69, %f70, %f68;
	ld.global.f32 	%f72, [%rd17+8];
	ld.global.f32 	%f73, [%rd19+8];
	fma.rn.f32 	%f74, %f72, %f73, %f71;
	ld.global.f32 	%f75, [%rd17+12];
	ld.global.f32 	%f76, [%rd19+12];
	fma.rn.f32 	%f77, %f75, %f76, %f74;
	ld.global.f32 	%f78, [%rd17+16];
	ld.global.f32 	%f79, [%rd19+16];
	fma.rn.f32 	%f80, %f78, %f79, %f77;
	ld.global.f32 	%f81, [%rd17+20];
	ld.global.f32 	%f82, [%rd19+20];
	fma.rn.f32 	%f83, %f81, %f82, %f80;
	ld.global.f32 	%f84, [%rd17+24];
	ld.global.f32 	%f85, [%rd19+24];
	fma.rn.f32 	%f86, %f84, %f85, %f83;
	ld.global.f32 	%f87, [%rd17+28];
	ld.global.f32 	%f88, [%rd19+28];
	fma.rn.f32 	%f113, %f87, %f88, %f86;
	add.s32 	%r34, %r34, 8;
$L__BB0_8:
	setp.eq.s32 	%p7, %r11, 0;
	@%p7 bra 	$L__BB0_14;
	and.b32  	%r14, %r23, 3;
	setp.lt.u32 	%p8, %r11, 4;
	@%p8 bra 	$L__BB0_11;
	add.s32 	%r30, %r34, %r2;
	mul.wide.s32 	%rd20, %r30, 4;
	add.s64 	%rd21, %rd2, %rd20;
	ld.global.f32 	%f90, [%rd21];
	mul.wide.u32 	%rd22, %r34, 4;
	add.s64 	%rd23, %rd1, %rd22;
	ld.global.f32 	%f91, [%rd23];
	fma.rn.f32 	%f92, %f90, %f91, %f113;
	ld.global.f32 	%f93, [%rd21+4];
	ld.global.f32 	%f94, [%rd23+4];
	fma.rn.f32 	%f95, %f93, %f94, %f92;
	ld.global.f32 	%f96, [%rd21+8];
	ld.global.f32 	%f97, [%rd23+8];
	fma.rn.f32 	%f98, %f96, %f97, %f95;
	ld.global.f32 	%f99, [%rd21+12];
	ld.global.f32 	%f100, [%rd23+12];
	fma.rn.f32 	%f113, %f99, %f100, %f98;
	add.s32 	%r34, %r34, 4;
$L__BB0_11:
	setp.eq.s32 	%p9, %r14, 0;
	@%p9 bra 	$L__BB0_14;
	mul.wide.u32 	%rd24, %r34, 4;
	add.s64 	%rd32, %rd1, %rd24;
	add.s32 	%r37, %r34, %r2;
	neg.s32 	%r36, %r14;
$L__BB0_13:
	.pragma "nounroll";
	mul.wide.s32 	%rd25, %r37, 4;
	add.s64 	%rd26, %rd2, %rd25;
	ld.global.f32 	%f101, [%rd26];
	ld.global.f32 	%f102, [%rd32];
	fma.rn.f32 	%f113, %f101, %f102, %f113;
	add.s64 	%rd32, %rd32, 4;
	add.s32 	%r37, %r37, 1;
	add.s32 	%r36, %r36, 1;
	setp.ne.s32 	%p10, %r36, 0;
	@%p10 bra 	$L__BB0_13;
$L__BB0_14:
	cvta.to.global.u64 	%rd27, %rd10;
	ld.global.f32 	%f103, [%rd27];
	add.f32 	%f104, %f113, %f103;
	cvta.to.global.u64 	%rd28, %rd11;
	mul.wide.s32 	%rd29, %r1, 4;
	add.s64 	%rd30, %rd28, %rd29;
	st.global.f32 	[%rd30], %f104;
$L__BB0_15:
	ret;

}
	// .globl	_Z17compute_gradientsPfS_S_S_S_ii
.visible .entry _Z17compute_gradientsPfS_S_S_S_ii(
	.param .u64 .ptr .align 1 _Z17compute_gradientsPfS_S_S_S_ii_param_0,
	.param .u64 .ptr .align 1 _Z17compute_gradientsPfS_S_S_S_ii_param_1,
	.param .u64 .ptr .align 1 _Z17compute_gradientsPfS_S_S_S_ii_param_2,
	.param .u64 .ptr .align 1 _Z17compute_gradientsPfS_S_S_S_ii_param_3,
	.param .u64 .ptr .align 1 _Z17compute_gradientsPfS_S_S_S_ii_param_4,
	.param .u32 _Z17compute_gradientsPfS_S_S_S_ii_param_5,
	.param .u32 _Z17compute_gradientsPfS_S_S_S_ii_param_6
)
{
	.reg .pred 	%p<11>;
	.reg .b32 	%r<31>;
	.reg .b32 	%f<68>;
	.reg .b64 	%rd<33>;

	ld.param.u64 	%rd10, [_Z17compute_gradientsPfS_S_S_S_ii_param_0];
	ld.param.u64 	%rd7, [_Z17compute_gradientsPfS_S_S_S_ii_param_1];
	ld.param.u64 	%rd8, [_Z17compute_gradientsPfS_S_S_S_ii_param_2];
	ld.param.u64 	%rd11, [_Z17compute_gradientsPfS_S_S_S_ii_param_3];
	ld.param.u64 	%rd9, [_Z17compute_gradientsPfS_S_S_S_ii_param_4];
	ld.param.u32 	%r16, [_Z17compute_gradientsPfS_S_S_S_ii_param_5];
	ld.param.u32 	%r17, [_Z17compute_gradientsPfS_S_S_S_ii_param_6];
	cvta.to.global.u64 	%rd1, %rd11;
	cvta.to.global.u64 	%rd2, %rd10;
	mov.u32 	%r18, %ctaid.x;
	mov.u32 	%r19, %ntid.x;
	mov.u32 	%r20, %tid.x;
	mad.lo.s32 	%r1, %r18, %r19, %r20;
	setp.ge.s32 	%p1, %r1, %r16;
	@%p1 bra 	$L__BB1_14;
	cvta.to.global.u64 	%rd12, %rd8;
	cvta.to.global.u64 	%rd13, %rd7;
	mul.wide.s32 	%rd14, %r1, 4;
	add.s64 	%rd15, %rd12, %rd14;
	ld.global.f32 	%f3, [%rd15];
	add.s64 	%rd16, %rd13, %rd14;
	ld.global.f32 	%f4, [%rd16];
	sub.f32 	%f1, %f3, %f4;
	setp.lt.s32 	%p2, %r17, 1;
	@%p2 bra 	$L__BB1_13;
	mul.lo.s32 	%r2, %r17, %r1;
	cvt.rn.f32.s32 	%f2, %r16;
	and.b32  	%r3, %r17, 7;
	setp.lt.u32 	%p3, %r17, 8;
	mov.b32 	%r29, 0;
	@%p3 bra 	$L__BB1_5;
	and.b32  	%r29, %r17, 2147483640;
	neg.s32 	%r27, %r29;
	add.s64 	%rd32, %rd1, 16;
	add.s64 	%rd4, %rd2, 16;
	mov.u32 	%r26, %r2;
$L__BB1_4:
	.pragma "nounroll";
	mul.wide.s32 	%rd17, %r26, 4;
	add.s64 	%rd18, %rd4, %rd17;
	ld.global.f32 	%f5, [%rd18+-16];
	mul.f32 	%f6, %f1, %f5;
	div.rn.f32 	%f7, %f6, %f2;
	atom.global.add.f32 	%f8, [%rd32+-16], %f7;
	ld.global.f32 	%f9, [%rd18+-12];
	mul.f32 	%f10, %f1, %f9;
	div.rn.f32 	%f11, %f10, %f2;
	atom.global.add.f32 	%f12, [%rd32+-12], %f11;
	ld.global.f32 	%f13, [%rd18+-8];
	mul.f32 	%f14, %f1, %f13;
	div.rn.f32 	%f15, %f14, %f2;
	atom.global.add.f32 	%f16, [%rd32+-8], %f15;
	ld.global.f32 	%f17, [%rd18+-4];
	mul.f32 	%f18, %f1, %f17;
	div.rn.f32 	%f19, %f18, %f2;
	atom.global.add.f32 	%f20, [%rd32+-4], %f19;
	ld.global.f32 	%f21, [%rd18];
	mul.f32 	%f22, %f1, %f21;
	div.rn.f32 	%f23, %f22, %f2;
	atom.global.add.f32 	%f24, [%rd32], %f23;
	ld.global.f32 	%f25, [%rd18+4];
	mul.f32 	%f26, %f1, %f25;
	div.rn.f32 	%f27, %f26, %f2;
	atom.global.add.f32 	%f28, [%rd32+4], %f27;
	ld.global.f32 	%f29, [%rd18+8];
	mul.f32 	%f30, %f1, %f29;
	div.rn.f32 	%f31, %f30, %f2;
	atom.global.add.f32 	%f32, [%rd32+8], %f31;
	ld.global.f32 	%f33, [%rd18+12];
	mul.f32 	%f34, %f1, %f33;
	div.rn.f32 	%f35, %f34, %f2;
	atom.global.add.f32 	%f36, [%rd32+12], %f35;
	add.s32 	%r27, %r27, 8;
	add.s64 	%rd32, %rd32, 32;
	add.s32 	%r26, %r26, 8;
	setp.ne.s32 	%p4, %r27, 0;
	@%p4 bra 	$L__BB1_4;
$L__BB1_5:
	setp.eq.s32 	%p5, %r3, 0;
	@%p5 bra 	$L__BB1_13;
	and.b32  	%r11, %r17, 3;
	setp.lt.u32 	%p6, %r3, 4;
	@%p6 bra 	$L__BB1_8;
	mul.wide.u32 	%rd19, %r29, 4;
	add.s64 	%rd20, %rd1, %rd19;
	add.s32 	%r22, %r29, %r2;
	mul.wide.s32 	%rd21, %r22, 4;
	add.s64 	%rd22, %rd2, %rd21;
	ld.global.f32 	%f37, [%rd22];
	mul.f32 	%f38, %f1, %f37;
	div.rn.f32 	%f39, %f38, %f2;
	atom.global.add.f32 	%f40, [%rd20], %f39;
	ld.global.f32 	%f41, [%rd22+4];
	mul.f32 	%f42, %f1, %f41;
	div.rn.f32 	%f43, %f42, %f2;
	atom.global.add.f32 	%f44, [%rd20+4], %f43;
	ld.global.f32 	%f45, [%rd22+8];
	mul.f32 	%f46, %f1, %f45;
	div.rn.f32 	%f47, %f46, %f2;
	atom.global.add.f32 	%f48, [%rd20+8], %f47;
	ld.global.f32 	%f49, [%rd22+12];
	mul.f32 	%f50, %f1, %f49;
	div.rn.f32 	%f51, %f50, %f2;
	atom.global.add.f32 	%f52, [%rd20+12], %f51;
	add.s32 	%r29, %r29, 4;
$L__BB1_8:
	setp.eq.s32 	%p7, %r11, 0;
	@%p7 bra 	$L__BB1_13;
	setp.eq.s32 	%p8, %r11, 1;
	@%p8 bra 	$L__BB1_11;
	mul.wide.u32 	%rd23, %r29, 4;
	add.s64 	%rd24, %rd1, %rd23;
	add.s32 	%r23, %r29, %r2;
	mul.wide.s32 	%rd25, %r23, 4;
	add.s64 	%rd26, %rd2, %rd25;
	ld.global.f32 	%f53, [%rd26];
	mul.f32 	%f54, %f1, %f53;
	div.rn.f32 	%f55, %f54, %f2;
	atom.global.add.f32 	%f56, [%rd24], %f55;
	ld.global.f32 	%f57, [%rd26+4];
	mul.f32 	%f58, %f1, %f57;
	div.rn.f32 	%f59, %f58, %f2;
	atom.global.add.f32 	%f60, [%rd24+4], %f59;
	add.s32 	%r29, %r29, 2;
$L__BB1_11:
	and.b32  	%r24, %r17, 1;
	setp.eq.b32 	%p9, %r24, 1;
	not.pred 	%p10, %p9;
	@%p10 bra 	$L__BB1_13;
	mul.wide.u32 	%rd27, %r29, 4;
	add.s64 	%rd28, %rd1, %rd27;
	add.s32 	%r25, %r29, %r2;
	mul.wide.s32 	%rd29, %r25, 4;
	add.s64 	%rd30, %rd2, %rd29;
	ld.global.f32 	%f61, [%rd30];
	mul.f32 	%f62, %f1, %f61;
	div.rn.f32 	%f63, %f62, %f2;
	atom.global.add.f32 	%f64, [%rd28], %f63;
$L__BB1_13:
	cvt.rn.f32.s32 	%f65, %r16;
	div.rn.f32 	%f66, %f1, %f65;
	cvta.to.global.u64 	%rd31, %rd9;
	atom.global.add.f32 	%f67, [%rd31], %f66;
$L__BB1_14:
	ret;

}
	// .globl	_Z14update_weightsPfS_S_S_fi
.visible .entry _Z14update_weightsPfS_S_S_fi(
	.param .u64 .ptr .align 1 _Z14update_weightsPfS_S_S_fi_param_0,
	.param .u64 .ptr .align 1 _Z14update_weightsPfS_S_S_fi_param_1,
	.param .u64 .ptr .align 1 _Z14update_weightsPfS_S_S_fi_param_2,
	.param .u64 .ptr .align 1 _Z14update_weightsPfS_S_S_fi_param_3,
	.param .f32 _Z14update_weightsPfS_S_S_fi_param_4,
	.param .u32 _Z14update_weightsPfS_S_S_fi_param_5
)
{
	.reg .pred 	%p<3>;
	.reg .b32 	%r<3>;
	.reg .b32 	%f<10>;
	.reg .b64 	%rd<12>;

	ld.param.u64 	%rd1, [_Z14update_weightsPfS_S_S_fi_param_0];
	ld.param.u64 	%rd2, [_Z14update_weightsPfS_S_S_fi_param_1];
	ld.param.u64 	%rd3, [_Z14update_weightsPfS_S_S_fi_param_2];
	ld.param.u64 	%rd4, [_Z14update_weightsPfS_S_S_fi_param_3];
	ld.param.f32 	%f1, [_Z14update_weightsPfS_S_S_fi_param_4];
	ld.param.u32 	%r2, [_Z14update_weightsPfS_S_S_fi_param_5];
	mov.u32 	%r1, %tid.x;
	setp.ge.s32 	%p1, %r1, %r2;
	@%p1 bra 	$L__BB2_2;
	cvta.to.global.u64 	%rd5, %rd2;
	cvta.to.global.u64 	%rd6, %rd1;
	mul.wide.u32 	%rd7, %r1, 4;
	add.s64 	%rd8, %rd5, %rd7;
	ld.global.f32 	%f2, [%rd8];
	mul.f32 	%f3, %f1, %f2;
	add.s64 	%rd9, %rd6, %rd7;
	ld.global.f32 	%f4, [%rd9];
	sub.f32 	%f5, %f4, %f3;
	st.global.f32 	[%rd9], %f5;
$L__BB2_2:
	setp.ne.s32 	%p2, %r1, 0;
	@%p2 bra 	$L__BB2_4;
	cvta.to.global.u64 	%rd10, %rd3;
	cvta.to.global.u64 	%rd11, %rd4;
	ld.global.f32 	%f6, [%rd11];
	mul.f32 	%f7, %f1, %f6;
	ld.global.f32 	%f8, [%rd10];
	sub.f32 	%f9, %f8, %f7;
	st.global.f32 	[%rd10], %f9;
$L__BB2_4:
	ret;

}


// ===== COMPILED SASS (sm_100) =====

	.target	sm_100

	.elftype	@"ET_EXEC"


//--------------------- .note.nv.tkinfo           --------------------------
	.section	.note.nv.tkinfo,"",@"SHT_NOTE"
	.sectionflags	@"SHF_NOTE_NV_TKINFO"
	.tkinfo
        /*0018*/ 	.word	0x00000002
        /*0030*/ 	.string	""
        /*0030*/ 	.string	"ptxas"
        /*0030*/ 	.string	"Cuda compilation tools, release 13.0, V13.0.88"
        /*0030*/ 	.string	"Build cuda_13.0.r13.0/compiler.36424714_0"
        /*0030*/ 	.string	"-arch sm_100 -m 64 "



//--------------------- .note.nv.cuinfo           --------------------------
	.section	.note.nv.cuinfo,"",@"SHT_NOTE"
	.sectionflags	@"SHF_NOTE_NV_CUINFO"
        /*0018*/ 	.short	0x0002
        /*001a*/ 	.short	0x0064
        /*001c*/ 	.short	0x0082
	.zero		2


//--------------------- .nv.info                  --------------------------
	.section	.nv.info,"",@"SHT_CUDA_INFO"
	.align	4


	//----- nvinfo : EIATTR_REGCOUNT
	.align		4
        /*0000*/ 	.byte	0x04, 0x2f
        /*0002*/ 	.short	(.L_1 - .L_0)
	.align		4
.L_0:
        /*0004*/ 	.word	index@(_Z14linear_forwardPfS_S_S_ii)
        /*0008*/ 	.word	0x0000001e


	//----- nvinfo : EIATTR_FRAME_SIZE
	.align		4
.L_1:
        /*000c*/ 	.byte	0x04, 0x11
        /*000e*/ 	.short	(.L_3 - .L_2)
	.align		4
.L_2:
        /*0010*/ 	.word	index@(_Z14linear_forwardPfS_S_S_ii)
        /*0014*/ 	.word	0x00000000


	//----- nvinfo : EIATTR_REGCOUNT
	.align		4
.L_3:
        /*0018*/ 	.byte	0x04, 0x2f
        /*001a*/ 	.short	(.L_5 - .L_4)
	.align		4
.L_4:
        /*001c*/ 	.word	index@(_Z17compute_gradientsPfS_S_S_S_ii)
        /*0020*/ 	.word	0x00000016


	//----- nvinfo : EIATTR_FRAME_SIZE
	.align		4
.L_5:
        /*0024*/ 	.byte	0x04, 0x11
        /*0026*/ 	.short	(.L_7 - .L_6)
	.align		4
.L_6:
        /*0028*/ 	.word	index@($__internal_0_$__cuda_sm3x_div_rn_noftz_f32_slowpath)
        /*002c*/ 	.word	0x00000000


	//----- nvinfo : EIATTR_FRAME_SIZE
	.align		4
.L_7:
        /*0030*/ 	.byte	0x04, 0x11
        /*0032*/ 	.short	(.L_9 - .L_8)
	.align		4
.L_8:
        /*0034*/ 	.word	index@(_Z17compute_gradientsPfS_S_S_S_ii)
        /*0038*/ 	.word	0x00000000


	//----- nvinfo : EIATTR_REGCOUNT
	.align		4
.L_9:
        /*003c*/ 	.byte	0x04, 0x2f
        /*003e*/ 	.short	(.L_11 - .L_10)
	.align		4
.L_10:
        /*0040*/ 	.word	index@(_Z14update_weightsPfS_S_S_fi)
        /*0044*/ 	.word	0x0000000a


	//----- nvinfo : EIATTR_FRAME_SIZE
	.align		4
.L_11:
        /*0048*/ 	.byte	0x04, 0x11
        /*004a*/ 	.short	(.L_13 - .L_12)
	.align		4
.L_12:
        /*004c*/ 	.word	index@(_Z14update_weightsPfS_S_S_fi)
        /*0050*/ 	.word	0x00000000


	//----- nvinfo : EIATTR_MIN_STACK_SIZE
	.align		4
.L_13:
        /*0054*/ 	.byte	0x04, 0x12
        /*0056*/ 	.short	(.L_15 - .L_14)
	.align		4
.L_14:
        /*0058*/ 	.word	index@(_Z14update_weightsPfS_S_S_fi)
        /*005c*/ 	.word	0x00000000


	//----- nvinfo : EIATTR_MIN_STACK_SIZE
	.align		4
.L_15:
        /*0060*/ 	.byte	0x04, 0x12
        /*0062*/ 	.short	(.L_17 - .L_16)
	.align		4
.L_16:
        /*0064*/ 	.word	index@(_Z17compute_gradientsPfS_S_S_S_ii)
        /*0068*/ 	.word	0x00000000


	//----- nvinfo : EIATTR_MIN_STACK_SIZE
	.align		4
.L_17:
        /*006c*/ 	.byte	0x04, 0x12
        /*006e*/ 	.short	(.L_19 - .L_18)
	.align		4
.L_18:
        /*0070*/ 	.word	index@(_Z14linear_forwardPfS_S_S_ii)
        /*0074*/ 	.word	0x00000000
.L_19:


//--------------------- .nv.compat                --------------------------
	.section	.nv.compat,"",@"SHT_CUDA_COMPAT_INFO"
	.align	4
        /*0000*/ 	.byte	0x02, 0x09, 0x00, 0x00, 0x02, 0x02, 0x01, 0x00, 0x02, 0x05, 0x05, 0x00, 0x03, 0x07, 0x01, 0x01
        /*0010*/ 	.byte	0x02, 0x03, 0x00, 0x00, 0x02, 0x06, 0x01, 0x00, 0x04, 0x0b, 0x08, 0x00, 0x01, 0x00, 0x00, 0x00
        /*0020*/ 	.byte	0x00, 0x00, 0x00, 0x00


//--------------------- .nv.info._Z14update_weightsPfS_S_S_fi --------------------------
	.section	.nv.info._Z14update_weightsPfS_S_S_fi,"",@"SHT_CUDA_INFO"
	.sectionflags	@""
	.align	4


	//----- nvinfo : EIATTR_CUDA_API_VERSION
	.align		4
        /*0000*/ 	.byte	0x04, 0x37
        /*0002*/ 	.short	(.L_21 - .L_20)
.L_20:
        /*0004*/ 	.word	0x00000082


	//----- nvinfo : EIATTR_KPARAM_INFO
	.align		4
.L_21:
        /*0008*/ 	.byte	0x04, 0x17
        /*000a*/ 	.short	(.L_23 - .L_22)
.L_22:
        /*000c*/ 	.word	0x00000000
        /*0010*/ 	.short	0x0005
        /*0012*/ 	.short	0x0024
        /*0014*/ 	.byte	0x00, 0xf0, 0x11, 0x00


	//----- nvinfo : EIATTR_KPARAM_INFO
	.align		4
.L_23:
        /*0018*/ 	.byte	0x04, 0x17
        /*001a*/ 	.short	(.L_25 - .L_24)
.L_24:
        /*001c*/ 	.word	0x00000000
        /*0020*/ 	.short	0x0004
        /*0022*/ 	.short	0x0020
        /*0024*/ 	.byte	0x00, 0xf0, 0x11, 0x00


	//----- nvinfo : EIATTR_KPARAM_INFO
	.align		4
.L_25:
        /*0028*/ 	.byte	0x04, 0x17
        /*002a*/ 	.short	(.L_27 - .L_26)
.L_26:
        /*002c*/ 	.word	0x00000000
        /*0030*/ 	.short	0x0003
        /*0032*/ 	.short	0x0018
        /*0034*/ 	.byte	0x00, 0xf5, 0x21, 0x00


	//----- nvinfo : EIATTR_KPARAM_INFO
	.align		4
.L_27:
        /*0038*/ 	.byte	0x04, 0x17
        /*003a*/ 	.short	(.L_29 - .L_28)
.L_28:
        /*003c*/ 	.word	0x00000000
        /*0040*/ 	.short	0x0002
        /*0042*/ 	.short	0x0010
        /*0044*/ 	.byte	0x00, 0xf5, 0x21, 0x00


	//----- nvinfo : EIATTR_KPARAM_INFO
	.align		4
.L_29:
        /*0048*/ 	.byte	0x04, 0x17
        /*004a*/ 	.short	(.L_31 - .L_30)
.L_30:
        /*004c*/ 	.word	0x00000000
        /*0050*/ 	.short	0x0001
        /*0052*/ 	.short	0x0008
        /*0054*/ 	.byte	0x00, 0xf5, 0x21, 0x00


	//----- nvinfo : EIATTR_KPARAM_INFO
	.align		4
.L_31:
        /*0058*/ 	.byte	0x04, 0x17
        /*005a*/ 	.short	(.L_33 - .L_32)
.L_32:
        /*005c*/ 	.word	0x00000000
        /*0060*/ 	.short	0x0000
        /*0062*/ 	.short	0x0000
        /*0064*/ 	.byte	0x00, 0xf5, 0x21, 0x00


	//----- nvinfo : EIATTR_SPARSE_MMA_MASK
	.align		4
.L_33:
        /*0068*/ 	.byte	0x03, 0x50
        /*006a*/ 	.short	0x0000


	//----- nvinfo : EIATTR_MAXREG_COUNT
	.align		4
        /*006c*/ 	.byte	0x03, 0x1b
        /*006e*/ 	.short	0x00ff


	//----- nvinfo : EIATTR_MERCURY_ISA_VERSION
	.align		4
        /*0070*/ 	.byte	0x03, 0x5f
        /*0072*/ 	.short	0x0101


	//----- nvinfo : EIATTR_VRC_CTA_INIT_COUNT
	.align		4
        /*0074*/ 	.byte	0x02, 0x4a
	.zero		1
	.zero		1


	//----- nvinfo : EIATTR_EXIT_INSTR_OFFSETS
	.align		4
        /*0078*/ 	.byte	0x04, 0x1c
        /*007a*/ 	.short	(.L_35 - .L_34)


	//   ....[0]....
.L_34:
        /*007c*/ 	.word	0x00000120


	//   ....[1]....
        /*0080*/ 	.word	0x000001a0


	//----- nvinfo : EIATTR_CRS_STACK_SIZE
	.align		4
.L_35:
        /*0084*/ 	.byte	0x04, 0x1e
        /*0086*/ 	.short	(.L_37 - .L_36)
.L_36:
        /*0088*/ 	.word	0x00000000


	//----- nvinfo : EIATTR_CBANK_PARAM_SIZE
	.align		4
.L_37:
        /*008c*/ 	.byte	0x03, 0x19
        /*008e*/ 	.short	0x0028


	//----- nvinfo : EIATTR_PARAM_CBANK
	.align		4
        /*0090*/ 	.byte	0x04, 0x0a
        /*0092*/ 	.short	(.L_39 - .L_38)
	.align		4
.L_38:
        /*0094*/ 	.word	index@(.nv.constant0._Z14update_weightsPfS_S_S_fi)
        /*0098*/ 	.short	0x0380
        /*009a*/ 	.short	0x0028


	//----- nvinfo : EIATTR_SW_WAR
	.align		4
.L_39:
        /*009c*/ 	.byte	0x04, 0x36
        /*009e*/ 	.short	(.L_41 - .L_40)
.L_40:
        /*00a0*/ 	.word	0x00000008
.L_41:


//--------------------- .nv.info._Z17compute_gradientsPfS_S_S_S_ii --------------------------
	.section	.nv.info._Z17compute_gradientsPfS_S_S_S_ii,"",@"SHT_CUDA_INFO"
	.sectionflags	@""
	.align	4


	//----- nvinfo : EIATTR_CUDA_API_VERSION
	.align		4
        /*0000*/ 	.byte	0x04, 0x37
        /*0002*/ 	.short	(.L_43 - .L_42)
.L_42:
        /*0004*/ 	.word	0x00000082


	//----- nvinfo : EIATTR_KPARAM_INFO
	.align		4
.L_43:
        /*0008*/ 	.byte	0x04, 0x17
        /*000a*/ 	.short	(.L_45 - .L_44)
.L_44:
        /*000c*/ 	.word	0x00000000
        /*0010*/ 	.short	0x0006
        /*0012*/ 	.short	0x002c
        /*0014*/ 	.byte	0x00, 0xf0, 0x11, 0x00


	//----- nvinfo : EIATTR_KPARAM_INFO
	.align		4
.L_45:
        /*0018*/ 	.byte	0x04, 0x17
        /*001a*/ 	.short	(.L_47 - .L_46)
.L_46:
        /*001c*/ 	.word	0x00000000
        /*0020*/ 	.short	0x0005
        /*0022*/ 	.short	0x0028
        /*0024*/ 	.byte	0x00, 0xf0, 0x11, 0x00


	//----- nvinfo : EIATTR_KPARAM_INFO
	.align		4
.L_47:
        /*0028*/ 	.byte	0x04, 0x17
        /*002a*/ 	.short	(.L_49 - .L_48)
.L_48:
        /*002c*/ 	.word	0x00000000
        /*0030*/ 	.short	0x0004
        /*0032*/ 	.short	0x0020
        /*0034*/ 	.byte	0x00, 0xf5, 0x21, 0x00


	//----- nvinfo : EIATTR_KPARAM_INFO
	.align		4
.L_49:
        /*0038*/ 	.byte	0x04, 0x17
        /*003a*/ 	.short	(.L_51 - .L_50)
.L_50:
        /*003c*/ 	.word	0x00000000
        /*0040*/ 	.short	0x0003
        /*0042*/ 	.short	0x0018
        /*0044*/ 	.byte	0x00, 0xf5, 0x21, 0x00


	//----- nvinfo : EIATTR_KPARAM_INFO
	.align		4
.L_51:
        /*0048*/ 	.byte	0x04, 0x17
        /*004a*/ 	.short	(.L_53 - .L_52)
.L_52:
        /*004c*/ 	.word	0x00000000
        /*0050*/ 	.short	0x0002
        /*0052*/ 	.short	0x0010
        /*0054*/ 	.byte	0x00, 0xf5, 0x21, 0x00


	//----- nvinfo : EIATTR_KPARAM_INFO
	.align		4
.L_53:
        /*0058*/ 	.byte	0x04, 0x17
        /*005a*/ 	.short	(.L_55 - .L_54)
.L_54:
        /*005c*/ 	.word	0x00000000
        /*0060*/ 	.short	0x0001
        /*0062*/ 	.short	0x0008
        /*0064*/ 	.byte	0x00, 0xf5, 0x21, 0x00


	//----- nvinfo : EIATTR_KPARAM_INFO
	.align		4
.L_55:
        /*0068*/ 	.byte	0x04, 0x17
        /*006a*/ 	.short	(.L_57 - .L_56)
.L_56:
        /*006c*/ 	.word	0x00000000
        /*0070*/ 	.short	0x0000
        /*0072*/ 	.short	0x0000
        /*0074*/ 	.byte	0x00, 0xf5, 0x21, 0x00


	//----- nvinfo : EIATTR_SPARSE_MMA_MASK
	.align		4
.L_57:
        /*0078*/ 	.byte	0x03, 0x50
        /*007a*/ 	.short	0x0000


	//----- nvinfo : EIATTR_MAXREG_COUNT
	.align		4
        /*007c*/ 	.byte	0x03, 0x1b
        /*007e*/ 	.short	0x00ff


	//----- nvinfo : EIATTR_MERCURY_ISA_VERSION
	.align		4
        /*0080*/ 	.byte	0x03, 0x5f
        /*0082*/ 	.short	0x0101


	//----- nvinfo : EIATTR_VRC_CTA_INIT_COUNT
	.align		4
        /*0084*/ 	.byte	0x02, 0x4a
	.zero		1
	.zero		1


	//----- nvinfo : EIATTR_EXIT_INSTR_OFFSETS
	.align		4
        /*0088*/ 	.byte	0x04, 0x1c
        /*008a*/ 	.short	(.L_59 - .L_58)


	//   ....[0]....
.L_58:
        /*008c*/ 	.word	0x00000070


	//   ....[1]....
        /*0090*/ 	.word	0x000015c0


	//----- nvinfo : EIATTR_CRS_STACK_SIZE
	.align		4
.L_59:
        /*0094*/ 	.byte	0x04, 0x1e
        /*0096*/ 	.short	(.L_61 - .L_60)
.L_60:
        /*0098*/ 	.word	0x00000000


	//----- nvinfo : EIATTR_CBANK_PARAM_SIZE
	.align		4
.L_61:
        /*009c*/ 	.byte	0x03, 0x19
        /*009e*/ 	.short	0x0030


	//----- nvinfo : EIATTR_PARAM_CBANK
	.align		4
        /*00a0*/ 	.byte	0x04, 0x0a
        /*00a2*/ 	.short	(.L_63 - .L_62)
	.align		4
.L_62:
        /*00a4*/ 	.word	index@(.nv.constant0._Z17compute_gradientsPfS_S_S_S_ii)
        /*00a8*/ 	.short	0x0380
        /*00aa*/ 	.short	0x0030


	//----- nvinfo : EIATTR_SW_WAR
	.align		4
.L_63:
        /*00ac*/ 	.byte	0x04, 0x36
        /*00ae*/ 	.short	(.L_65 - .L_64)
.L_64:
        /*00b0*/ 	.word	0x00000008
.L_65:


//--------------------- .nv.info._Z14linear_forwardPfS_S_S_ii --------------------------
	.section	.nv.info._Z14linear_forwardPfS_S_S_ii,"",@"SHT_CUDA_INFO"
	.sectionflags	@""
	.align	4


	//----- nvinfo : EIATTR_CUDA_API_VERSION
	.align		4
        /*0000*/ 	.byte	0x04, 0x37
        /*0002*/ 	.short	(.L_67 - .L_66)
.L_66:
        /*0004*/ 	.word	0x00000082


	//----- nvinfo : EIATTR_KPARAM_INFO
	.align		4
.L_67:
        /*0008*/ 	.byte	0x04, 0x17
        /*000a*/ 	.short	(.L_69 - .L_68)
.L_68:
        /*000c*/ 	.word	0x00000000
        /*0010*/ 	.short	0x0005
        /*0012*/ 	.short	0x0024
        /*0014*/ 	.byte	0x00, 0xf0, 0x11, 0x00


	//----- nvinfo : EIATTR_KPARAM_INFO
	.align		4
.L_69:
        /*0018*/ 	.byte	0x04, 0x17
        /*001a*/ 	.short	(.L_71 - .L_70)
.L_70:
        /*001c*/ 	.word	0x00000000
        /*0020*/ 	.short	0x0004
        /*0022*/ 	.short	0x0020
        /*0024*/ 	.byte	0x00, 0xf0, 0x11, 0x00


	//----- nvinfo : EIATTR_KPARAM_INFO
	.align		4
.L_71:
        /*0028*/ 	.byte	0x04, 0x17
        /*002a*/ 	.short	(.L_73 - .L_72)
.L_72:
        /*002c*/ 	.word	0x00000000
        /*0030*/ 	.short	0x0003
        /*0032*/ 	.short	0x0018
        /*0034*/ 	.byte	0x00, 0xf5, 0x21, 0x00


	//----- nvinfo : EIATTR_KPARAM_INFO
	.align		4
.L_73:
        /*0038*/ 	.byte	0x04, 0x17
        /*003a*/ 	.short	(.L_75 - .L_74)
.L_74:
        /*003c*/ 	.word	0x00000000
        /*0040*/ 	.short	0x0002
        /*0042*/ 	.short	0x0010
        /*0044*/ 	.byte	0x00, 0xf5, 0x21, 0x00


	//----- nvinfo : EIATTR_KPARAM_INFO
	.align		4
.L_75:
        /*0048*/ 	.byte	0x04, 0x17
        /*004a*/ 	.short	(.L_77 - .L_76)
.L_76:
        /*004c*/ 	.word	0x00000000
        /*0050*/ 	.short	0x0001
        /*0052*/ 	.short	0x0008
        /*0054*/ 	.byte	0x00, 0xf5, 0x21, 0x00


	//----- nvinfo : EIATTR_KPARAM_INFO
	.align		4
.L_77:
        /*0058*/ 	.byte	0x04, 0x17
        /*005a*/ 	.short	(.L_79 - .L_78)
.L_78:
        /*005c*/ 	.word	0x00000000
        /*0060*/ 	.short	0x0000
        /*0062*/ 	.short	0x0000
        /*0064*/ 	.byte	0x00, 0xf5, 0x21, 0x00


	//----- nvinfo : EIATTR_SPARSE_MMA_MASK
	.align		4
.L_79:
        /*0068*/ 	.byte	0x03, 0x50
        /*006a*/ 	.short	0x0000


	//----- nvinfo : EIATTR_MAXREG_COUNT
	.align		4
        /*006c*/ 	.byte	0x03, 0x1b
        /*006e*/ 	.short	0x00ff


	//----- nvinfo : EIATTR_MERCURY_ISA_VERSION
	.align		4
        /*0070*/ 	.byte	0x03, 0x5f
        /*0072*/ 	.short	0x0101


	//----- nvinfo : EIATTR_VRC_CTA_INIT_COUNT
	.align		4
        /*0074*/ 	.byte	0x02, 0x4a
	.zero		1
	.zero		1


	//----- nvinfo : EIATTR_EXIT_INSTR_OFFSETS
	.align		4
        /*0078*/ 	.byte	0x04, 0x1c
        /*007a*/ 	.short	(.L_81 - .L_80)


	//   ....[0]....
.L_80:
        /*007c*/ 	.word	0x00000070


	//   ....[1]....
        /*0080*/ 	.word	0x00000ac0


	//----- nvinfo : EIATTR_CBANK_PARAM_SIZE
	.align		4
.L_81:
        /*0084*/ 	.byte	0x03, 0x19
        /*0086*/ 	.short	0x0028


	//----- nvinfo : EIATTR_PARAM_CBANK
	.align		4
        /*0088*/ 	.byte	0x04, 0x0a
        /*008a*/ 	.short	(.L_83 - .L_82)
	.align		4
.L_82:
        /*008c*/ 	.word	index@(.nv.constant0._Z14linear_forwardPfS_S_S_ii)
        /*0090*/ 	.short	0x0380
        /*0092*/ 	.short	0x0028


	//----- nvinfo : EIATTR_SW_WAR
	.align		4
.L_83:
        /*0094*/ 	.byte	0x04, 0x36
        /*0096*/ 	.short	(.L_85 - .L_84)
.L_84:
        /*0098*/ 	.word	0x00000008
.L_85:


//--------------------- .nv.callgraph             --------------------------
	.section	.nv.callgraph,"",@"SHT_CUDA_CALLGRAPH"
	.align	4
	.sectionentsize	8
	.align		4
        /*0000*/ 	.word	0x00000000
	.align		4
        /*0004*/ 	.word	0xffffffff
	.align		4
        /*0008*/ 	.word	0x00000000
	.align		4
        /*000c*/ 	.word	0xfffffffe
	.align		4
        /*0010*/ 	.word	0x00000000
	.align		4
        /*0014*/ 	.word	0xfffffffd
	.align		4
        /*0018*/ 	.word	0x00000000
	.align		4
        /*001c*/ 	.word	0xfffffffc


//--------------------- .text._Z14update_weightsPfS_S_S_fi --------------------------
	.section	.text._Z14update_weightsPfS_S_S_fi,"ax",@progbits
	.align	128
        .global         _Z14update_weightsPfS_S_S_fi
        .type           _Z14update_weightsPfS_S_S_fi,@function
        .size           _Z14update_weightsPfS_S_S_fi,(.L_x_60 - _Z14update_weightsPfS_S_S_fi)
        .other          _Z14update_weightsPfS_S_S_fi,@"STO_CUDA_ENTRY STV_DEFAULT"
_Z14update_weightsPfS_S_S_fi:
.text._Z14update_weightsPfS_S_S_fi:
[----:B------:R-:W-:Y:S01]  /*0000*/  LDC R1, c[0x0][0x37c] ;  /* 0x0000df00ff017b82 */ /* 0x000fe20000000800 */
[----:B------:R-:W0:Y:S01]  /*0010*/  S2R R7, SR_TID.X ;  /* 0x0000000000077919 */ /* 0x000e220000002100 */
[----:B------:R-:W0:Y:S01]  /*0020*/  LDCU UR4, c[0x0][0x3a4] ;  /* 0x00007480ff0477ac */ /* 0x000e220008000800 */
[----:B------:R-:W-:Y:S01]  /*0030*/  BSSY.RECONVERGENT B0, `(.L_x_0) ;  /* 0x000000e000007945 */ /* 0x000fe20003800200 */
[C---:B0-----:R-:W-:Y:S01]  /*0040*/  ISETP.GE.AND P0, PT, R7.reuse, UR4, PT ;  /* 0x0000000407007c0c */ /* 0x041fe2000bf06270 */
[----:B------:R-:W0:Y:S01]  /*0050*/  LDCU.64 UR4, c[0x0][0x358] ;  /* 0x00006b00ff0477ac */ /* 0x000e220008000a00 */
[----:B------:R-:W-:-:S11]  /*0060*/  ISETP.NE.AND P1, PT, R7, RZ, PT ;  /* 0x000000ff0700720c */ /* 0x000fd60003f25270 */
[----:B------:R-:W-:Y:S05]  /*0070*/  @P0 BRA `(.L_x_1) ;  /* 0x0000000000240947 */ /* 0x000fea0003800000 */
[----:B------:R-:W1:Y:S01]  /*0080*/  LDC.64 R2, c[0x0][0x388] ;  /* 0x0000e200ff027b82 */ /* 0x000e620000000a00 */
[----:B------:R-:W2:Y:S07]  /*0090*/  LDCU UR6, c[0x0][0x3a0] ;  /* 0x00007400ff0677ac */ /* 0x000eae0008000800 */
[----:B------:R-:W3:Y:S01]  /*00a0*/  LDC.64 R4, c[0x0][0x380] ;  /* 0x0000e000ff047b82 */ /* 0x000ee20000000a00 */
[----:B-1----:R-:W-:-:S06]  /*00b0*/  IMAD.WIDE.U32 R2, R7, 0x4, R2 ;  /* 0x0000000407027825 */ /* 0x002fcc00078e0002 */
[----:B0-----:R-:W2:Y:S01]  /*00c0*/  LDG.E R2, desc[UR4][R2.64] ;  /* 0x0000000402027981 */ /* 0x001ea2000c1e1900 */
[----:B---3--:R-:W-:-:S05]  /*00d0*/  IMAD.WIDE.U32 R4, R7, 0x4, R4 ;  /* 0x0000000407047825 */ /* 0x008fca00078e0004 */
[----:B------:R-:W2:Y:S02]  /*00e0*/  LDG.E R7, desc[UR4][R4.64] ;  /* 0x0000000404077981 */ /* 0x000ea4000c1e1900 */
[----:B--2---:R-:W-:-:S05]  /*00f0*/  FFMA R7, -R2, UR6, R7 ;  /* 0x0000000602077c23 */ /* 0x004fca0008000107 */
[----:B------:R1:W-:Y:S02]  /*0100*/  STG.E desc[UR4][R4.64], R7 ;  /* 0x0000000704007986 */ /* 0x0003e4000c101904 */
.L_x_1:
[----:B0-----:R-:W-:Y:S05]  /*0110*/  BSYNC.RECONVERGENT B0 ;  /* 0x0000000000007941 */ /* 0x001fea0003800200 */
.L_x_0:
[----:B------:R-:W-:Y:S05]  /*0120*/  @P1 EXIT ;  /* 0x000000000000194d */ /* 0x000fea0003800000 */
[----:B------:R-:W0:Y:S01]  /*0130*/  LDC.64 R2, c[0x0][0x398] ;  /* 0x0000e600ff027b82 */ /* 0x000e220000000a00 */
[----:B------:R-:W2:Y:S07]  /*0140*/  LDCU UR6, c[0x0][0x3a0] ;  /* 0x00007400ff0677ac */ /* 0x000eae0008000800 */
[----:B-1----:R-:W1:Y:S01]  /*0150*/  LDC.64 R4, c[0x0][0x390] ;  /* 0x0000e400ff047b82 */ /* 0x002e620000000a00 */
[----:B0-----:R-:W2:Y:S04]  /*0160*/  LDG.E R2, desc[UR4][R2.64] ;  /* 0x0000000402027981 */ /* 0x001ea8000c1e1900 */
[----:B-1----:R-:W2:Y:S02]  /*0170*/  LDG.E R7, desc[UR4][R4.64] ;  /* 0x0000000404077981 */ /* 0x002ea4000c1e1900 */
[----:B--2---:R-:W-:-:S05]  /*0180*/  FFMA R7, -R2, UR6, R7 ;  /* 0x0000000602077c23 */ /* 0x004fca0008000107 */
[----:B------:R-:W-:Y:S01]  /*0190*/  STG.E desc[UR4][R4.64], R7 ;  /* 0x0000000704007986 */ /* 0x000fe2000c101904 */
[----:B------:R-:W-:Y:S05]  /*01a0*/  EXIT ;  /* 0x000000000000794d */ /* 0x000fea0003800000 */
.L_x_2:
[----:B------:R-:W-:-:S00]  /*01b0*/  BRA `(.L_x_2) ;  /* 0xfffffffc00fc7947 */ /* 0x000fc0000383ffff */
[----:B------:R-:W-:-:S00]  /*01c0*/  NOP ;  /* 0x0000000000007918 */ /* 0x000fc00000000000 */
        /* <DEDUP_REMOVED lines=11> */
.L_x_60:


//--------------------- .text._Z17compute_gradientsPfS_S_S_S_ii --------------------------
	.section	.text._Z17compute_gradientsPfS_S_S_S_ii,"ax",@progbits
	.align	128
        .global         _Z17compute_gradientsPfS_S_S_S_ii
        .type           _Z17compute_gradientsPfS_S_S_S_ii,@function
        .size           _Z17compute_gradientsPfS_S_S_S_ii,(.L_x_59 - _Z17compute_gradientsPfS_S_S_S_ii)
        .other          _Z17compute_gradientsPfS_S_S_S_ii,@"STO_CUDA_ENTRY STV_DEFAULT"
_Z17compute_gradientsPfS_S_S_S_ii:
.text._Z17compute_gradientsPfS_S_S_S_ii:
[----:B------:R-:W-:Y:S01]  /*0000*/  LDC R1, c[0x0][0x37c] ;  /* 0x0000df00ff017b82 */ /* 0x000fe20000000800 */
[----:B------:R-:W0:Y:S07]  /*0010*/  S2R R0, SR_TID.X ;  /* 0x0000000000007919 */ /* 0x000e2e0000002100 */
[----:B------:R-:W0:Y:S01]  /*0020*/  S2UR UR4, SR_CTAID.X ;  /* 0x00000000000479c3 */ /* 0x000e220000002500 */
[----:B------:R-:W1:Y:S07]  /*0030*/  LDCU UR5, c[0x0][0x3a8] ;  /* 0x00007500ff0577ac */ /* 0x000e6e0008000800 */
[----:B------:R-:W0:Y:S02]  /*0040*/  LDC R9, c[0x0][0x360] ;  /* 0x0000d800ff097b82 */ /* 0x000e240000000800 */
[----:B0-----:R-:W-:-:S05]  /*0050*/  IMAD R9, R9, UR4, R0 ;  /* 0x0000000409097c24 */ /* 0x001fca000f8e0200 */
[----:B-1----:R-:W-:-:S13]  /*0060*/  ISETP.GE.AND P0, PT, R9, UR5, PT ;  /* 0x0000000509007c0c */ /* 0x002fda000bf06270 */
[----:B------:R-:W-:Y:S05]  /*0070*/  @P0 EXIT ;  /* 0x000000000000094d */ /* 0x000fea0003800000 */
[----:B------:R-:W0:Y:S01]  /*0080*/  LDC.64 R4, c[0x0][0x388] ;  /* 0x0000e200ff047b82 */ /* 0x000e220000000a00 */
[----:B------:R-:W1:Y:S01]  /*0090*/  LDCU.64 UR14, c[0x0][0x358] ;  /* 0x00006b00ff0e77ac */ /* 0x000e620008000a00 */
[----:B------:R-:W2:Y:S06]  /*00a0*/  LDCU UR4, c[0x0][0x3ac] ;  /* 0x00007580ff0477ac */ /* 0x000eac0008000800 */
[----:B------:R-:W3:Y:S01]  /*00b0*/  LDC.64 R2, c[0x0][0x390] ;  /* 0x0000e400ff027b82 */ /* 0x000ee20000000a00 */
[----:B0-----:R-:W-:-:S06]  /*00c0*/  IMAD.WIDE R4, R9, 0x4, R4 ;  /* 0x0000000409047825 */ /* 0x001fcc00078e0204 */
[----:B-1----:R-:W4:Y:S01]  /*00d0*/  LDG.E R5, desc[UR14][R4.64] ;  /* 0x0000000e04057981 */ /* 0x002f22000c1e1900 */
[----:B---3--:R-:W-:-:S05]  /*00e0*/  IMAD.WIDE R2, R9, 0x4, R2 ;  /* 0x0000000409027825 */ /* 0x008fca00078e0202 */
[----:B------:R-:W4:Y:S01]  /*00f0*/  LDG.E R0, desc[UR14][R2.64] ;  /* 0x0000000e02007981 */ /* 0x000f22000c1e1900 */
[----:B--2---:R-:W-:Y:S01]  /*0100*/  UISETP.GE.AND UP0, UPT, UR4, 0x1, UPT ;  /* 0x000000010400788c */ /* 0x004fe2000bf06270 */
[----:B----4-:R-:W-:-:S08]  /*0110*/  FADD R0, R0, -R5 ;  /* 0x8000000500007221 */ /* 0x010fd00000000000 */
[----:B------:R-:W-:Y:S05]  /*0120*/  BRA.U !UP0, `(.L_x_3) ;  /* 0x0000001108d87547 */ /* 0x000fea000b800000 */
[----:B------:R-:W-:Y:S01]  /*0130*/  UISETP.GE.U32.AND UP0, UPT, UR4, 0x8, UPT ;  /* 0x000000080400788c */ /* 0x000fe2000bf06070 */
[----:B------:R-:W-:Y:S02]  /*0140*/  HFMA2 R8, -RZ, RZ, 0, 0 ;  /* 0x00000000ff087431 */ /* 0x000fe400000001ff */
[----:B------:R-:W-:Y:S01]  /*0150*/  IMAD R9, R9, UR4, RZ ;  /* 0x0000000409097c24 */ /* 0x000fe2000f8e02ff */
[----:B------:R-:W-:Y:S01]  /*0160*/  I2FP.F32.S32 R3, UR5 ;  /* 0x0000000500037c45 */ /* 0x000fe20008201400 */
[----:B------:R-:W-:-:S04]  /*0170*/  ULOP3.LUT UR12, UR4, 0x7, URZ, 0xc0, !UPT ;  /* 0x00000007040c7892 */ /* 0x000fc8000f8ec0ff */
[----:B------:R-:W-:Y:S08]  /*0180*/  BRA.U !UP0, `(.L_x_4) ;  /* 0x0000000908687547 */ /* 0x000ff0000b800000 */
[----:B------:R-:W0:Y:S01]  /*0190*/  LDCU.64 UR8, c[0x0][0x398] ;  /* 0x00007300ff0877ac */ /* 0x000e220008000a00 */
[----:B------:R-:W-:Y:S01]  /*01a0*/  MOV R13, R9 ;  /* 0x00000009000d7202 */ /* 0x000fe20000000f00 */
[----:B------:R-:W1:Y:S01]  /*01b0*/  LDCU.64 UR10, c[0x0][0x380] ;  /* 0x00007000ff0a77ac */ /* 0x000e620008000a00 */
[----:B------:R-:W-:-:S06]  /*01c0*/  ULOP3.LUT UR4, UR4, 0x7ffffff8, URZ, 0xc0, !UPT ;  /* 0x7ffffff804047892 */ /* 0x000fcc000f8ec0ff */
[----:B------:R-:W-:Y:S01]  /*01d0*/  MOV R8, UR4 ;  /* 0x0000000400087c02 */ /* 0x000fe20008000f00 */
[----:B0-----:R-:W-:-:S04]  /*01e0*/  UIADD3 UR7, UP0, UPT, UR8, 0x10, URZ ;  /* 0x0000001008077890 */ /* 0x001fc8000ff1e0ff */
[----:B------:R-:W-:Y:S02]  /*01f0*/  UIADD3.X UR8, UPT, UPT, URZ, UR9, URZ, UP0, !UPT ;  /* 0x00000009ff087290 */ /* 0x000fe400087fe4ff */
[----:B-1----:R-:W-:Y:S01]  /*0200*/  UIADD3 UR5, UP1, UPT, UR10, 0x10, URZ ;  /* 0x000000100a057890 */ /* 0x002fe2000ff3e0ff */
[----:B------:R-:W-:Y:S01]  /*0210*/  MOV R10, UR7 ;  /* 0x00000007000a7c02 */ /* 0x000fe20008000f00 */
[----:B------:R-:W-:Y:S02]  /*0220*/  UIADD3 UR10, UPT, UPT, -UR4, URZ, URZ ;  /* 0x000000ff040a7290 */ /* 0x000fe4000fffe1ff */
[----:B------:R-:W-:Y:S01]  /*0230*/  MOV R17, UR8 ;  /* 0x0000000800117c02 */ /* 0x000fe20008000f00 */
[----:B------:R-:W-:-:S12]  /*0240*/  UIADD3.X UR6, UPT, UPT, URZ, UR11, URZ, UP1, !UPT ;  /* 0x0000000bff067290 */ /* 0x000fd80008ffe4ff */
.L_x_21:
[----:B------:R-:W-:Y:S02]  /*0250*/  MOV R6, UR5 ;  /* 0x0000000500067c02 */ /* 0x000fe40008000f00 */
[----:B------:R-:W-:-:S03]  /*0260*/  MOV R7, UR6 ;  /* 0x0000000600077c02 */ /* 0x000fc60008000f00 */
[----:B------:R-:W-:-:S05]  /*0270*/  IMAD.WIDE R6, R13, 0x4, R6 ;  /* 0x000000040d067825 */ /* 0x000fca00078e0206 */
[----:B0-----:R-:W2:Y:S01]  /*0280*/  LDG.E R5, desc[UR14][R6.64+-0x10] ;  /* 0xfffff00e06057981 */ /* 0x001ea2000c1e1900 */
[----:B------:R-:W0:Y:S01]  /*0290*/  MUFU.RCP R4, R3 ;  /* 0x0000000300047308 */ /* 0x000e220000001000 */
[----:B------:R-:W-:Y:S01]  /*02a0*/  UIADD3 UR10, UPT, UPT, UR10, 0x8, URZ ;  /* 0x000000080a0a7890 */ /* 0x000fe2000fffe0ff */
[----:B------:R-:W-:Y:S03]  /*02b0*/  BSSY.RECONVERGENT B2, `(.L_x_5) ;  /* 0x000000f000027945 */ /* 0x000fe60003800200 */
[----:B------:R-:W-:Y:S01]  /*02c0*/  UISETP.NE.AND UP0, UPT, UR10, URZ, UPT ;  /* 0x000000ff0a00728c */ /* 0x000fe2000bf05270 */
[----:B0-----:R-:W-:-:S04]  /*02d0*/  FFMA R11, -R3, R4, 1 ;  /* 0x3f800000030b7423 */ /* 0x001fc80000000104 */
[----:B------:R-:W-:Y:S01]  /*02e0*/  FFMA R11, R4, R11, R4 ;  /* 0x0000000b040b7223 */ /* 0x000fe20000000004 */
[----:B--2---:R-:W-:-:S04]  /*02f0*/  FMUL R2, R0, R5 ;  /* 0x0000000500027220 */ /* 0x004fc80000400000 */
[----:B------:R-:W0:Y:S01]  /*0300*/  FCHK P0, R2, R3 ;  /* 0x0000000302007302 */ /* 0x000e220000000000 */
[----:B------:R-:W-:-:S04]  /*0310*/  FFMA R4, R2, R11, RZ ;  /* 0x0000000b02047223 */ /* 0x000fc800000000ff */
[----:B------:R-:W-:-:S04]  /*0320*/  FFMA R5, -R3, R4, R2 ;  /* 0x0000000403057223 */ /* 0x000fc80000000102 */
[----:B------:R-:W-:Y:S01]  /*0330*/  FFMA R11, R11, R5, R4 ;  /* 0x000000050b0b7223 */ /* 0x000fe20000000004 */
[----:B------:R-:W-:Y:S02]  /*0340*/  MOV R4, R10 ;  /* 0x0000000a00047202 */ /* 0x000fe40000000f00 */
[----:B------:R-:W-:Y:S01]  /*0350*/  MOV R5, R17 ;  /* 0x0000001100057202 */ /* 0x000fe20000000f00 */
[----:B0-----:R-:W-:Y:S06]  /*0360*/  @!P0 BRA `(.L_x_6) ;  /* 0x00000000000c8947 */ /* 0x001fec0003800000 */
[----:B------:R-:W-:-:S07]  /*0370*/  MOV R12, 0x390 ;  /* 0x00000390000c7802 */ /* 0x000fce0000000f00 */
[----:B------:R-:W-:Y:S05]  /*0380*/  CALL.REL.NOINC `($__internal_0_$__cuda_sm3x_div_rn_noftz_f32_slowpath) ;  /* 0x0000001000907944 */ /* 0x000fea0003c00000 */
[----:B------:R-:W-:-:S07]  /*0390*/  MOV R11, R15 ;  /* 0x0000000f000b7202 */ /* 0x000fce0000000f00 */
.L_x_6:
[----:B------:R-:W-:Y:S05]  /*03a0*/  BSYNC.RECONVERGENT B2 ;  /* 0x0000000000027941 */ /* 0x000fea0003800200 */
.L_x_5:
[----:B------:R0:W-:Y:S04]  /*03b0*/  REDG.E.ADD.F32.FTZ.RN.STRONG.GPU desc[UR14][R4.64+-0x10], R11 ;  /* 0xfffff00b040079a6 */ /* 0x0001e8000c12f30e */
[----:B------:R-:W2:Y:S01]  /*03c0*/  LDG.E R15, desc[UR14][R6.64+-0xc] ;  /* 0xfffff40e060f7981 */ /* 0x000ea2000c1e1900 */
[----:B------:R-:W1:Y:S01]  /*03d0*/  MUFU.RCP R2, R3 ;  /* 0x0000000300027308 */ /* 0x000e620000001000 */
[----:B------:R-:W-:Y:S01]  /*03e0*/  BSSY.RECONVERGENT B2, `(.L_x_7) ;  /* 0x000000c000027945 */ /* 0x000fe20003800200 */
[----:B-1----:R-:W-:-:S04]  /*03f0*/  FFMA R17, -R3, R2, 1 ;  /* 0x3f80000003117423 */ /* 0x002fc80000000102 */
[----:B------:R-:W-:Y:S01]  /*0400*/  FFMA R2, R2, R17, R2 ;  /* 0x0000001102027223 */ /* 0x000fe20000000002 */
[----:B--2---:R-:W-:-:S04]  /*0410*/  FMUL R12, R0, R15 ;  /* 0x0000000f000c7220 */ /* 0x004fc80000400000 */
[----:B------:R-:W1:Y:S01]  /*0420*/  FCHK P0, R12, R3 ;  /* 0x000000030c007302 */ /* 0x000e620000000000 */
[----:B------:R-:W-:-:S04]  /*0430*/  FFMA R10, R2, R12, RZ ;  /* 0x0000000c020a7223 */ /* 0x000fc800000000ff */
[----:B------:R-:W-:-:S04]  /*0440*/  FFMA R15, -R3, R10, R12 ;  /* 0x0000000a030f7223 */ /* 0x000fc8000000010c */
[----:B------:R-:W-:Y:S01]  /*0450*/  FFMA R15, R2, R15, R10 ;  /* 0x0000000f020f7223 */ /* 0x000fe2000000000a */
[----:B01----:R-:W-:Y:S06]  /*0460*/  @!P0 BRA `(.L_x_8) ;  /* 0x00000000000c8947 */ /* 0x003fec0003800000 */
[----:B------:R-:W-:Y:S02]  /*0470*/  MOV R2, R12 ;  /* 0x0000000c00027202 */ /* 0x000fe40000000f00 */
[----:B------:R-:W-:-:S07]  /*0480*/  MOV R12, 0x4a0 ;  /* 0x000004a0000c7802 */ /* 0x000fce0000000f00 */
[----:B------:R-:W-:Y:S05]  /*0490*/  CALL.REL.NOINC `($__internal_0_$__cuda_sm3x_div_rn_noftz_f32_slowpath) ;  /* 0x00000010004c7944 */ /* 0x000fea0003c00000 */
.L_x_8:
[----:B------:R-:W-:Y:S05]  /*04a0*/  BSYNC.RECONVERGENT B2 ;  /* 0x0000000000027941 */ /* 0x000fea0003800200 */
.L_x_7:
        /* <DEDUP_REMOVED lines=15> */
[----:B------:R-:W-:-:S07]  /*05a0*/  MOV R11, R15 ;  /* 0x0000000f000b7202 */ /* 0x000fce0000000f00 */
.L_x_10:
[----:B------:R-:W-:Y:S05]  /*05b0*/  BSYNC.RECONVERGENT B2 ;  /* 0x0000000000027941 */ /* 0x000fea0003800200 */
.L_x_9:
        /* <DEDUP_REMOVED lines=15> */
.L_x_12:
[----:B------:R-:W-:Y:S05]  /*06b0*/  BSYNC.RECONVERGENT B2 ;  /* 0x0000000000027941 */ /* 0x000fea0003800200 */
.L_x_11:
        /* <DEDUP_REMOVED lines=12> */
[----:B------:R-:W-:Y:S01]  /*0780*/  IMAD.MOV.U32 R2, RZ, RZ, R12 ;  /* 0x000000ffff027224 */ /* 0x000fe200078e000c */
[----:B------:R-:W-:-:S07]  /*0790*/  MOV R12, 0x7b0 ;  /* 0x000007b0000c7802 */ /* 0x000fce0000000f00 */
[----:B------:R-:W-:Y:S05]  /*07a0*/  CALL.REL.NOINC `($__internal_0_$__cuda_sm3x_div_rn_noftz_f32_slowpath) ;  /* 0x0000000c00887944 */ /* 0x000fea0003c00000 */
[----:B------:R-:W-:-:S07]  /*07b0*/  MOV R11, R15 ;  /* 0x0000000f000b7202 */ /* 0x000fce0000000f00 */
.L_x_14:
[----:B------:R-:W-:Y:S05]  /*07c0*/  BSYNC.RECONVERGENT B2 ;  /* 0x0000000000027941 */ /* 0x000fea0003800200 */
.L_x_13:
        /* <DEDUP_REMOVED lines=15> */
.L_x_16:
[----:B------:R-:W-:Y:S05]  /*08c0*/  BSYNC.RECONVERGENT B2 ;  /* 0x0000000000027941 */ /* 0x000fea0003800200 */
.L_x_15:
        /* <DEDUP_REMOVED lines=16> */
.L_x_18:
[----:B------:R-:W-:Y:S05]  /*09d0*/  BSYNC.RECONVERGENT B2 ;  /* 0x0000000000027941 */ /* 0x000fea0003800200 */
.L_x_17:
        /* <DEDUP_REMOVED lines=15> */
.L_x_20:
[----:B------:R-:W-:Y:S05]  /*0ad0*/  BSYNC.RECONVERGENT B2 ;  /* 0x0000000000027941 */ /* 0x000fea0003800200 */
.L_x_19:
[----:B------:R0:W-:Y:S01]  /*0ae0*/  REDG.E.ADD.F32.FTZ.RN.STRONG.GPU desc[UR14][R4.64+0xc], R15 ;  /* 0x00000c0f040079a6 */ /* 0x0001e2000c12f30e */
[----:B------:R-:W-:Y:S02]  /*0af0*/  IADD3 R10, P0, PT, R4, 0x20, RZ ;  /* 0x00000020040a7810 */ /* 0x000fe40007f1e0ff */
[----:B------:R-:W-:Y:S02]  /*0b00*/  IADD3 R13, PT, PT, R13, 0x8, RZ ;  /* 0x000000080d0d7810 */ /* 0x000fe40007ffe0ff */
[----:B------:R-:W-:Y:S01]  /*0b10*/  IADD3.X R17, PT, PT, RZ, R5, RZ, P0, !PT ;  /* 0x00000005ff117210 */ /* 0x000fe200007fe4ff */
[----:B------:R-:W-:Y:S08]  /*0b20*/  BRA.U UP0, `(.L_x_21) ;  /* 0xfffffff500c87547 */ /* 0x000ff0000b83ffff */
.L_x_4:
[----:B------:R-:W-:-:S09]  /*0b30*/  UISETP.NE.AND UP0, UPT, UR12, URZ, UPT ;  /* 0x000000ff0c00728c */ /* 0x000fd2000bf05270 */
[----:B------:R-:W-:Y:S05]  /*0b40*/  BRA.U !UP0, `(.L_x_3) ;  /* 0x0000000908507547 */ /* 0x000fea000b800000 */
[----:B------:R-:W1:Y:S01]  /*0b50*/  LDCU UR4, c[0x0][0x3ac] ;  /* 0x00007580ff0477ac */ /* 0x000e620008000800 */
[----:B------:R-:W-:Y:S02]  /*0b60*/  UISETP.GE.U32.AND UP0, UPT, UR12, 0x4, UPT ;  /* 0x000000040c00788c */ /* 0x000fe4000bf06070 */
[----:B-1----:R-:W-:-:S07]  /*0b70*/  ULOP3.LUT UR4, UR4, 0x3, URZ, 0xc0, !UPT ;  /* 0x0000000304047892 */ /* 0x002fce000f8ec0ff */
[----:B------:R-:W-:Y:S05]  /*0b80*/  BRA.U !UP0, `(.L_x_22) ;  /* 0x0000000508287547 */ /* 0x000fea000b800000 */
[----:B------:R-:W1:Y:S01]  /*0b90*/  LDC.64 R6, c[0x0][0x380] ;  /* 0x0000e000ff067b82 */ /* 0x000e620000000a00 */
[----:B0-----:R-:W-:-:S05]  /*0ba0*/  IADD3 R5, PT, PT, R9, R8, RZ ;  /* 0x0000000809057210 */ /* 0x001fca0007ffe0ff */
[----:B-1----:R-:W-:Y:S01]  /*0bb0*/  IMAD.WIDE R6, R5, 0x4, R6 ;  /* 0x0000000405067825 */ /* 0x002fe200078e0206 */
[----:B------:R-:W0:Y:S01]  /*0bc0*/  MUFU.RCP R2, R3 ;  /* 0x0000000300027308 */ /* 0x000e220000001000 */
[----:B------:R-:W1:Y:S03]  /*0bd0*/  LDC.64 R4, c[0x0][0x398] ;  /* 0x0000e600ff047b82 */ /* 0x000e660000000a00 */
[----:B------:R-:W2:Y:S01]  /*0be0*/  LDG.E R11, desc[UR14][R6.64] ;  /* 0x0000000e060b7981 */ /* 0x000ea2000c1e1900 */
[----:B------:R-:W-:Y:S01]  /*0bf0*/  BSSY.RECONVERGENT B2, `(.L_x_23) ;  /* 0x000000e000027945 */ /* 0x000fe20003800200 */
[----:B0-----:R-:W-:-:S04]  /*0c00*/  FFMA R13, -R3, R2, 1 ;  /* 0x3f800000030d7423 */ /* 0x001fc80000000102 */
[----:B------:R-:W-:Y:S01]  /*0c10*/  FFMA R2, R2, R13, R2 ;  /* 0x0000000d02027223 */ /* 0x000fe20000000002 */
[----:B-1----:R-:W-:-:S04]  /*0c20*/  IMAD.WIDE.U32 R4, R8, 0x4, R4 ;  /* 0x0000000408047825 */ /* 0x002fc800078e0004 */
[----:B--2---:R-:W-:-:S04]  /*0c30*/  FMUL R12, R0, R11 ;  /* 0x0000000b000c7220 */ /* 0x004fc80000400000 */
[----:B------:R-:W0:Y:S01]  /*0c40*/  FCHK P0, R12, R3 ;  /* 0x000000030c007302 */ /* 0x000e220000000000 */
[----:B------:R-:W-:-:S04]  /*0c50*/  FFMA R10, R2, R12, RZ ;  /* 0x0000000c020a7223 */ /* 0x000fc800000000ff */
[----:B------:R-:W-:-:S04]  /*0c60*/  FFMA R11, -R3, R10, R12 ;  /* 0x0000000a030b7223 */ /* 0x000fc8000000010c */
[----:B------:R-:W-:Y:S01]  /*0c70*/  FFMA R11, R2, R11, R10 ;  /* 0x0000000b020b7223 */ /* 0x000fe2000000000a */
[----:B0-----:R-:W-:Y:S06]  /*0c80*/  @!P0 BRA `(.L_x_24) ;  /* 0x0000000000108947 */ /* 0x001fec0003800000 */
[----:B------:R-:W-:Y:S02]  /*0c90*/  MOV R2, R12 ;  /* 0x0000000c00027202 */ /* 0x000fe40000000f00 */
[----:B------:R-:W-:-:S07]  /*0ca0*/  MOV R12, 0xcc0 ;  /* 0x00000cc0000c7802 */ /* 0x000fce0000000f00 */
[----:B------:R-:W-:Y:S05]  /*0cb0*/  CALL.REL.NOINC `($__internal_0_$__cuda_sm3x_div_rn_noftz_f32_slowpath) ;  /* 0x0000000800447944 */ /* 0x000fea0003c00000 */
[----:B------:R-:W-:-:S07]  /*0cc0*/  MOV R11, R15 ;  /* 0x0000000f000b7202 */ /* 0x000fce0000000f00 */
.L_x_24:
[----:B------:R-:W-:Y:S05]  /*0cd0*/  BSYNC.RECONVERGENT B2 ;  /* 0x0000000000027941 */ /* 0x000fea0003800200 */
.L_x_23:
        /* <DEDUP_REMOVED lines=15> */
[----:B------:R-:W-:-:S07]  /*0dd0*/  IMAD.MOV.U32 R13, RZ, RZ, R15 ;  /* 0x000000ffff0d7224 */ /* 0x000fce00078e000f */
.L_x_26:
[----:B------:R-:W-:Y:S05]  /*0de0*/  BSYNC.RECONVERGENT B2 ;  /* 0x0000000000027941 */ /* 0x000fea0003800200 */
.L_x_25:
        /* <DEDUP_REMOVED lines=16> */
.L_x_28:
[----:B------:R-:W-:Y:S05]  /*0ef0*/  BSYNC.RECONVERGENT B2 ;  /* 0x0000000000027941 */ /* 0x000fea0003800200 */
.L_x_27:
        /* <DEDUP_REMOVED lines=16> */
.L_x_30:
[----:B------:R-:W-:Y:S05]  /*1000*/  BSYNC.RECONVERGENT B2 ;  /* 0x0000000000027941 */ /* 0x000fea0003800200 */
.L_x_29:
[----:B------:R1:W-:Y:S01]  /*1010*/  REDG.E.ADD.F32.FTZ.RN.STRONG.GPU desc[UR14][R4.64+0xc], R13 ;  /* 0x00000c0d040079a6 */ /* 0x0003e2000c12f30e */
[----:B------:R-:W-:-:S07]  /*1020*/  IADD3 R8, PT, PT, R8, 0x4, RZ ;  /* 0x0000000408087810 */ /* 0x000fce0007ffe0ff */
.L_x_22:
[----:B------:R-:W-:-:S09]  /*1030*/  UISETP.NE.AND UP0, UPT, UR4, URZ, UPT ;  /* 0x000000ff0400728c */ /* 0x000fd2000bf05270 */
[----:B------:R-:W-:Y:S05]  /*1040*/  BRA.U !UP0, `(.L_x_3) ;  /* 0x0000000508107547 */ /* 0x000fea000b800000 */
[----:B------:R-:W-:-:S09]  /*1050*/  UISETP.NE.AND UP0, UPT, UR4, 0x1, UPT ;  /* 0x000000010400788c */ /* 0x000fd2000bf05270 */
[----:B------:R-:W-:Y:S05]  /*1060*/  BRA.U !UP0, `(.L_x_31) ;  /* 0x0000000108a07547 */ /* 0x000fea000b800000 */
[----:B------:R-:W2:Y:S01]  /*1070*/  LDC.64 R6, c[0x0][0x380] ;  /* 0x0000e000ff067b82 */ /* 0x000ea20000000a00 */
[----:B01----:R-:W-:-:S05]  /*1080*/  IADD3 R5, PT, PT, R9, R8, RZ ;  /* 0x0000000809057210 */ /* 0x003fca0007ffe0ff */
[----:B--2---:R-:W-:Y:S01]  /*1090*/  IMAD.WIDE R6, R5, 0x4, R6 ;  /* 0x0000000405067825 */ /* 0x004fe200078e0206 */
        /* <DEDUP_REMOVED lines=17> */
.L_x_33:
[----:B------:R-:W-:Y:S05]  /*11b0*/  BSYNC.RECONVERGENT B2 ;  /* 0x0000000000027941 */ /* 0x000fea0003800200 */
.L_x_32:
        /* <DEDUP_REMOVED lines=16> */
.L_x_35:
[----:B------:R-:W-:Y:S05]  /*12c0*/  BSYNC.RECONVERGENT B2 ;  /* 0x0000000000027941 */ /* 0x000fea0003800200 */
.L_x_34:
[----:B------:R2:W-:Y:S01]  /*12d0*/  REDG.E.ADD.F32.FTZ.RN.STRONG.GPU desc[UR14][R4.64+0x4], R13 ;  /* 0x0000040d040079a6 */ /* 0x0005e2000c12f30e */
[----:B------:R-:W-:-:S07]  /*12e0*/  IADD3 R8, PT, PT, R8, 0x2, RZ ;  /* 0x0000000208087810 */ /* 0x000fce0007ffe0ff */
.L_x_31:
[----:B------:R-:W3:Y:S02]  /*12f0*/  LDCU UR4, c[0x0][0x3ac] ;  /* 0x00007580ff0477ac */ /* 0x000ee40008000800 */
[----:B---3--:R-:W-:-:S04]  /*1300*/  ULOP3.LUT UR4, UR4, 0x1, URZ, 0xc0, !UPT ;  /* 0x0000000104047892 */ /* 0x008fc8000f8ec0ff */
[----:B------:R-:W-:-:S09]  /*1310*/  UISETP.NE.U32.AND UP0, UPT, UR4, 0x1, UPT ;  /* 0x000000010400788c */ /* 0x000fd2000bf05070 */
[----:B------:R-:W-:Y:S05]  /*1320*/  BRA.U UP0, `(.L_x_3) ;  /* 0x0000000100587547 */ /* 0x000fea000b800000 */
[----:B012---:R-:W0:Y:S01]  /*1330*/  LDC.64 R4, c[0x0][0x380] ;  /* 0x0000e000ff047b82 */ /* 0x007e220000000a00 */
[----:B------:R-:W-:Y:S01]  /*1340*/  IMAD.IADD R9, R9, 0x1, R8 ;  /* 0x0000000109097824 */ /* 0x000fe200078e0208 */
[----:B------:R-:W1:Y:S06]  /*1350*/  MUFU.RCP R2, R3 ;  /* 0x0000000300027308 */ /* 0x000e6c0000001000 */
[----:B------:R-:W2:Y:S01]  /*1360*/  LDC.64 R6, c[0x0][0x398] ;  /* 0x0000e600ff067b82 */ /* 0x000ea20000000a00 */
[----:B0-----:R-:W-:-:S06]  /*1370*/  IMAD.WIDE R4, R9, 0x4, R4 ;  /* 0x0000000409047825 */ /* 0x001fcc00078e0204 */
[----:B------:R-:W3:Y:S01]  /*1380*/  LDG.E R5, desc[UR14][R4.64] ;  /* 0x0000000e04057981 */ /* 0x000ee2000c1e1900 */
[----:B-1----:R-:W-:Y:S01]  /*1390*/  FFMA R9, -R3, R2, 1 ;  /* 0x3f80000003097423 */ /* 0x002fe20000000102 */
[----:B------:R-:W-:Y:S03]  /*13a0*/  BSSY.RECONVERGENT B2, `(.L_x_36) ;  /* 0x000000d000027945 */ /* 0x000fe60003800200 */
[----:B------:R-:W-:Y:S01]  /*13b0*/  FFMA R2, R2, R9, R2 ;  /* 0x0000000902027223 */ /* 0x000fe20000000002 */
[----:B--2---:R-:W-:-:S04]  /*13c0*/  IMAD.WIDE.U32 R8, R8, 0x4, R6 ;  /* 0x0000000408087825 */ /* 0x004fc800078e0006 */
[----:B---3--:R-:W-:-:S04]  /*13d0*/  FMUL R12, R0, R5 ;  /* 0x00000005000c7220 */ /* 0x008fc80000400000 */
        /* <DEDUP_REMOVED lines=9> */
.L_x_37:
[----:B------:R-:W-:Y:S05]  /*1470*/  BSYNC.RECONVERGENT B2 ;  /* 0x0000000000027941 */ /* 0x000fea0003800200 */
.L_x_36:
[----:B------:R3:W-:Y:S02]  /*1480*/  REDG.E.ADD.F32.FTZ.RN.STRONG.GPU desc[UR14][R8.64], R11 ;  /* 0x0000000b080079a6 */ /* 0x0007e4000c12f30e */
.L_x_3:
[----:B------:R-:W4:Y:S01]  /*1490*/  LDCU UR4, c[0x0][0x3a8] ;  /* 0x00007500ff0477ac */ /* 0x000f220008000800 */
[----:B------:R-:W-:Y:S01]  /*14a0*/  BSSY.RECONVERGENT B2, `(.L_x_38) ;  /* 0x000000f000027945 */ /* 0x000fe20003800200 */
[----:B----4-:R-:W-:-:S04]  /*14b0*/  I2FP.F32.S32 R7, UR4 ;  /* 0x0000000400077c45 */ /* 0x010fc80008201400 */
[----:B------:R-:W4:Y:S08]  /*14c0*/  MUFU.RCP R2, R7 ;  /* 0x0000000700027308 */ /* 0x000f300000001000 */
[----:B------:R-:W5:Y:S01]  /*14d0*/  FCHK P0, R0, R7 ;  /* 0x0000000700007302 */ /* 0x000f620000000000 */
[----:B----4-:R-:W-:-:S04]  /*14e0*/  FFMA R3, -R7, R2, 1 ;  /* 0x3f80000007037423 */ /* 0x010fc80000000102 */
[----:B012---:R-:W-:-:S04]  /*14f0*/  FFMA R4, R2, R3, R2 ;  /* 0x0000000302047223 */ /* 0x007fc80000000002 */
[----:B------:R-:W-:-:S04]  /*1500*/  FFMA R3, R0, R4, RZ ;  /* 0x0000000400037223 */ /* 0x000fc800000000ff */
[----:B------:R-:W-:-:S04]  /*1510*/  FFMA R2, -R7, R3, R0 ;  /* 0x0000000307027223 */ /* 0x000fc80000000100 */
[----:B------:R-:W-:Y:S01]  /*1520*/  FFMA R5, R4, R2, R3 ;  /* 0x0000000204057223 */ /* 0x000fe20000000003 */
[----:B-----5:R-:W-:Y:S06]  /*1530*/  @!P0 BRA `(.L_x_39) ;  /* 0x0000000000148947 */ /* 0x020fec0003800000 */
[----:B------:R-:W-:Y:S02]  /*1540*/  MOV R2, R0 ;  /* 0x0000000000027202 */ /* 0x000fe40000000f00 */
[----:B------:R-:W-:Y:S02]  /*1550*/  MOV R3, R7 ;  /* 0x0000000700037202 */ /* 0x000fe40000000f00 */
[----:B------:R-:W-:-:S07]  /*1560*/  MOV R12, 0x1580 ;  /* 0x00001580000c7802 */ /* 0x000fce0000000f00 */
[----:B---3--:R-:W-:Y:S05]  /*1570*/  CALL.REL.NOINC `($__internal_0_$__cuda_sm3x_div_rn_noftz_f32_slowpath) ;  /* 0x0000000000147944 */ /* 0x008fea0003c00000 */
[----:B------:R-:W-:-:S07]  /*1580*/  MOV R5, R15 ;  /* 0x0000000f00057202 */ /* 0x000fce0000000f00 */
.L_x_39:
[----:B------:R-:W-:Y:S05]  /*1590*/  BSYNC.RECONVERGENT B2 ;  /* 0x0000000000027941 */ /* 0x000fea0003800200 */
.L_x_38:
[----:B------:R-:W0:Y:S02]  /*15a0*/  LDC.64 R2, c[0x0][0x3a0] ;  /* 0x0000e800ff027b82 */ /* 0x000e240000000a00 */
[----:B0-----:R-:W-:Y:S01]  /*15b0*/  REDG.E.ADD.F32.FTZ.RN.STRONG.GPU desc[UR14][R2.64], R5 ;  /* 0x00000005020079a6 */ /* 0x001fe2000c12f30e */
[----:B------:R-:W-:Y:S05]  /*15c0*/  EXIT ;  /* 0x000000000000794d */ /* 0x000fea0003800000 */
        .weak           $__internal_0_$__cuda_sm3x_div_rn_noftz_f32_slowpath
        .type           $__internal_0_$__cuda_sm3x_div_rn_noftz_f32_slowpath,@function
        .size           $__internal_0_$__cuda_sm3x_div_rn_noftz_f32_slowpath,(.L_x_59 - $__internal_0_$__cuda_sm3x_div_rn_noftz_f32_slowpath)
$__internal_0_$__cuda_sm3x_div_rn_noftz_f32_slowpath:
[----:B------:R-:W-:Y:S01]  /*15d0*/  SHF.R.U32.HI R10, RZ, 0x17, R3 ;  /* 0x00000017ff0a7819 */ /* 0x000fe20000011603 */
[----:B------:R-:W-:Y:S01]  /*15e0*/  BSSY.RECONVERGENT B0, `(.L_x_40) ;  /* 0x0000063000007945 */ /* 0x000fe20003800200 */
[----:B------:R-:W-:Y:S02]  /*15f0*/  SHF.R.U32.HI R17, RZ, 0x17, R2 ;  /* 0x00000017ff117819 */ /* 0x000fe40000011602 */
[----:B------:R-:W-:Y:S02]  /*1600*/  LOP3.LUT R10, R10, 0xff, RZ, 0xc0, !PT ;  /* 0x000000ff0a0a7812 */ /* 0x000fe400078ec0ff */
[----:B------:R-:W-:Y:S02]  /*1610*/  LOP3.LUT R17, R17, 0xff, RZ, 0xc0, !PT ;  /* 0x000000ff11117812 */ /* 0x000fe400078ec0ff */
[----:B------:R-:W-:Y:S02]  /*1620*/  IADD3 R16, PT, PT, R10, -0x1, RZ ;  /* 0xffffffff0a107810 */ /* 0x000fe40007ffe0ff */
[----:B------:R-:W-:-:S02]  /*1630*/  IADD3 R14, PT, PT, R17, -0x1, RZ ;  /* 0xffffffff110e7810 */ /* 0x000fc40007ffe0ff */
[----:B------:R-:W-:Y:S02]  /*1640*/  ISETP.GT.U32.AND P0, PT, R16, 0xfd, PT ;  /* 0x000000fd1000780c */ /* 0x000fe40003f04070 */
[----:B------:R-:W-:Y:S02]  /*1650*/  MOV R15, R3 ;  /* 0x00000003000f7202 */ /* 0x000fe40000000f00 */
[----:B------:R-:W-:-:S13]  /*1660*/  ISETP.GT.U32.OR P0, PT, R14, 0xfd, P0 ;  /* 0x000000fd0e00780c */ /* 0x000fda0000704470 */
[----:B------:R-:W-:Y:S01]  /*1670*/  @!P0 MOV R11, RZ ;  /* 0x000000ff000b8202 */ /* 0x000fe20000000f00 */
[----:B------:R-:W-:Y:S06]  /*1680*/  @!P0 BRA `(.L_x_41) ;  /* 0x00000000005c8947 */ /* 0x000fec0003800000 */
[----:B------:R-:W-:Y:S02]  /*1690*/  FSETP.GTU.FTZ.AND P0, PT, |R2|, +INF , PT ;  /* 0x7f8000000200780b */ /* 0x000fe40003f1c200 */
[----:B------:R-:W-:-:S04]  /*16a0*/  FSETP.GTU.FTZ.AND P1, PT, |R3|, +INF , PT ;  /* 0x7f8000000300780b */ /* 0x000fc80003f3c200 */
[----:B------:R-:W-:-:S13]  /*16b0*/  PLOP3.LUT P0, PT, P0, P1, PT, 0xf8, 0x8f ;  /* 0x00000000008f781c */ /* 0x000fda0000703f70 */
[----:B------:R-:W-:Y:S05]  /*16c0*/  @P0 BRA `(.L_x_42) ;  /* 0x00000004004c0947 */ /* 0x000fea0003800000 */
[----:B------:R-:W-:-:S13]  /*16d0*/  LOP3.LUT P0, RZ, R15, 0x7fffffff, R2, 0xc8, !PT ;  /* 0x7fffffff0fff7812 */ /* 0x000fda000780c802 */
[----:B------:R-:W-:Y:S05]  /*16e0*/  @!P0 BRA `(.L_x_43) ;  /* 0x00000004003c8947 */ /* 0x000fea0003800000 */
[C---:B------:R-:W-:Y:S02]  /*16f0*/  FSETP.NEU.FTZ.AND P2, PT, |R2|.reuse, +INF , PT ;  /* 0x7f8000000200780b */ /* 0x040fe40003f5d200 */
[----:B------:R-:W-:Y:S02]  /*1700*/  FSETP.NEU.FTZ.AND P1, PT, |R3|, +INF , PT ;  /* 0x7f8000000300780b */ /* 0x000fe40003f3d200 */
[----:B------:R-:W-:-:S11]  /*1710*/  FSETP.NEU.FTZ.AND P0, PT, |R2|, +INF , PT ;  /* 0x7f8000000200780b */ /* 0x000fd60003f1d200 */
[----:B------:R-:W-:Y:S05]  /*1720*/  @!P1 BRA !P2, `(.L_x_43) ;  /* 0x00000004002c9947 */ /* 0x000fea0005000000 */
[----:B------:R-:W-:-:S04]  /*1730*/  LOP3.LUT P2, RZ, R2, 0x7fffffff, RZ, 0xc0, !PT ;  /* 0x7fffffff02ff7812 */ /* 0x000fc8000784c0ff */
[----:B------:R-:W-:-:S13]  /*1740*/  PLOP3.LUT P1, PT, P1, P2, PT, 0x2f, 0xf2 ;  /* 0x0000000000f2781c */ /* 0x000fda0000f24577 */
[----:B------:R-:W-:Y:S05]  /*1750*/  @P1 BRA `(.L_x_44) ;  /* 0x0000000400181947 */ /* 0x000fea0003800000 */
[----:B------:R-:W-:-:S04]  /*1760*/  LOP3.LUT P1, RZ, R15, 0x7fffffff, RZ, 0xc0, !PT ;  /* 0x7fffffff0fff7812 */ /* 0x000fc8000782c0ff */
[----:B------:R-:W-:-:S13]  /*1770*/  PLOP3.LUT P0, PT, P0, P1, PT, 0x2f, 0xf2 ;  /* 0x0000000000f2781c */ /* 0x000fda0000702577 */
[----:B------:R-:W-:Y:S05]  /*1780*/  @P0 BRA `(.L_x_45) ;  /* 0x0000000400000947 */ /* 0x000fea0003800000 */
[----:B------:R-:W-:Y:S02]  /*1790*/  ISETP.GE.AND P0, PT, R14, RZ, PT ;  /* 0x000000ff0e00720c */ /* 0x000fe40003f06270 */
[----:B------:R-:W-:-:S11]  /*17a0*/  ISETP.GE.AND P1, PT, R16, RZ, PT ;  /* 0x000000ff1000720c */ /* 0x000fd60003f26270 */
[----:B------:R-:W-:Y:S01]  /*17b0*/  @P0 MOV R11, RZ ;  /* 0x000000ff000b0202 */ /* 0x000fe20000000f00 */
[----:B------:R-:W-:Y:S01]  /*17c0*/  @!P0 FFMA R2, R2, 1.84467440737095516160e+19, RZ ;  /* 0x5f80000002028823 */ /* 0x000fe200000000ff */
[----:B------:R-:W-:Y:S01]  /*17d0*/  @!P0 MOV R11, 0xffffffc0 ;  /* 0xffffffc0000b8802 */ /* 0x000fe20000000f00 */
[----:B------:R-:W-:-:S04]  /*17e0*/  @!P1 FFMA R15, R3, 1.84467440737095516160e+19, RZ ;  /* 0x5f800000030f9823 */ /* 0x000fc800000000ff */
[----:B------:R-:W-:-:S07]  /*17f0*/  @!P1 VIADD R11, R11, 0x40 ;  /* 0x000000400b0b9836 */ /* 0x000fce0000000000 */
.L_x_41:
[----:B------:R-:W-:Y:S01]  /*1800*/  LEA R14, R10, 0xc0800000, 0x17 ;  /* 0xc08000000a0e7811 */ /* 0x000fe200078eb8ff */
[----:B------:R-:W-:Y:S01]  /*1810*/  BSSY.RECONVERGENT B1, `(.L_x_46) ;  /* 0x0000036000017945 */ /* 0x000fe20003800200 */
[----:B------:R-:W-:Y:S02]  /*1820*/  IADD3 R17, PT, PT, R17, -0x7f, RZ ;  /* 0xffffff8111117810 */ /* 0x000fe40007ffe0ff */
[----:B------:R-:W-:-:S03]  /*1830*/  IADD3 R16, PT, PT, -R14, R15, RZ ;  /* 0x0000000f0e107210 */ /* 0x000fc60007ffe1ff */
[C---:B------:R-:W-:Y:S01]  /*1840*/  IMAD R2, R17.reuse, -0x800000, R2 ;  /* 0xff80000011027824 */ /* 0x040fe200078e0202 */
[----:B------:R0:W1:Y:S01]  /*1850*/  MUFU.RCP R14, R16 ;  /* 0x00000010000e7308 */ /* 0x0000620000001000 */
[----:B------:R-:W-:Y:S01]  /*1860*/  FADD.FTZ R15, -R16, -RZ ;  /* 0x800000ff100f7221 */ /* 0x000fe20000010100 */
[----:B0-----:R-:W-:-:S04]  /*1870*/  IADD3 R16, PT, PT, R17, 0x7f, -R10 ;  /* 0x0000007f11107810 */ /* 0x001fc80007ffe80a */
[----:B------:R-:W-:Y:S01]  /*1880*/  IADD3 R16, PT, PT, R16, R11, RZ ;  /* 0x0000000b10107210 */ /* 0x000fe20007ffe0ff */
[----:B-1----:R-:W-:-:S04]  /*1890*/  FFMA R19, R14, R15, 1 ;  /* 0x3f8000000e137423 */ /* 0x002fc8000000000f */
[----:B------:R-:W-:-:S04]  /*18a0*/  FFMA R14, R14, R19, R14 ;  /* 0x000000130e0e7223 */ /* 0x000fc8000000000e */
[----:B------:R-:W-:-:S04]  /*18b0*/  FFMA R19, R2, R14, RZ ;  /* 0x0000000e02137223 */ /* 0x000fc800000000ff */
[----:B------:R-:W-:-:S04]  /*18c0*/  FFMA R18, R15, R19, R2 ;  /* 0x000000130f127223 */ /* 0x000fc80000000002 */
[----:B------:R-:W-:-:S04]  /*18d0*/  FFMA R19, R14, R18, R19 ;  /* 0x000000120e137223 */ /* 0x000fc80000000013 */
[----:B------:R-:W-:-:S04]  /*18e0*/  FFMA R2, R15, R19, R2 ;  /* 0x000000130f027223 */ /* 0x000fc80000000002 */
[----:B------:R-:W-:-:S05]  /*18f0*/  FFMA R15, R14, R2, R19 ;  /* 0x000000020e0f7223 */ /* 0x000fca0000000013 */
[----:B------:R-:W-:-:S04]  /*1900*/  SHF.R.U32.HI R10, RZ, 0x17, R15 ;  /* 0x00000017ff0a7819 */ /* 0x000fc8000001160f */
[----:B------:R-:W-:-:S04]  /*1910*/  LOP3.LUT R10, R10, 0xff, RZ, 0xc0, !PT ;  /* 0x000000ff0a0a7812 */ /* 0x000fc800078ec0ff */
[----:B------:R-:W-:-:S04]  /*1920*/  IADD3 R10, PT, PT, R10, R16, RZ ;  /* 0x000000100a0a7210 */ /* 0x000fc80007ffe0ff */
[----:B------:R-:W-:-:S04]  /*1930*/  IADD3 R11, PT, PT, R10, -0x1, RZ ;  /* 0xffffffff0a0b7810 */ /* 0x000fc80007ffe0ff */
[----:B------:R-:W-:-:S13]  /*1940*/  ISETP.GE.U32.AND P0, PT, R11, 0xfe, PT ;  /* 0x000000fe0b00780c */ /* 0x000fda0003f06070 */
[----:B------:R-:W-:Y:S05]  /*1950*/  @!P0 BRA `(.L_x_47) ;  /* 0x0000000000808947 */ /* 0x000fea0003800000 */
[----:B------:R-:W-:-:S13]  /*1960*/  ISETP.GT.AND P0, PT, R10, 0xfe, PT ;  /* 0x000000fe0a00780c */ /* 0x000fda0003f04270 */
[----:B------:R-:W-:Y:S05]  /*1970*/  @P0 BRA `(.L_x_48) ;  /* 0x00000000006c0947 */ /* 0x000fea0003800000 */
[----:B------:R-:W-:-:S13]  /*1980*/  ISETP.GE.AND P0, PT, R10, 0x1, PT ;  /* 0x000000010a00780c */ /* 0x000fda0003f06270 */
[----:B------:R-:W-:Y:S05]  /*1990*/  @P0 BRA `(.L_x_49) ;  /* 0x0000000000740947 */ /* 0x000fea0003800000 */
[----:B------:R-:W-:Y:S02]  /*19a0*/  ISETP.GE.AND P0, PT, R10, -0x18, PT ;  /* 0xffffffe80a00780c */ /* 0x000fe40003f06270 */
[----:B------:R-:W-:-:S11]  /*19b0*/  LOP3.LUT R15, R15, 0x80000000, RZ, 0xc0, !PT ;  /* 0x800000000f0f7812 */ /* 0x000fd600078ec0ff */
[----:B------:R-:W-:Y:S05]  /*19c0*/  @!P0 BRA `(.L_x_49) ;  /* 0x0000000000688947 */ /* 0x000fea0003800000 */
[-CC-:B------:R-:W-:Y:S01]  /*19d0*/  FFMA.RZ R11, R14, R2.reuse, R19.reuse ;  /* 0x000000020e0b7223 */ /* 0x180fe2000000c013 */
[C---:B------:R-:W-:Y:S02]  /*19e0*/  IADD3 R17, PT, PT, R10.reuse, 0x20, RZ ;  /* 0x000000200a117810 */ /* 0x040fe40007ffe0ff */
[----:B------:R-:W-:Y:S02]  /*19f0*/  ISETP.NE.AND P2, PT, R10, RZ, PT ;  /* 0x000000ff0a00720c */ /* 0x000fe40003f45270 */
[----:B------:R-:W-:Y:S01]  /*1a00*/  LOP3.LUT R16, R11, 0x7fffff, RZ, 0xc0, !PT ;  /* 0x007fffff0b107812 */ /* 0x000fe200078ec0ff */
[CCC-:B------:R-:W-:Y:S01]  /*1a10*/  FFMA.RP R11, R14.reuse, R2.reuse, R19.reuse ;  /* 0x000000020e0b7223 */ /* 0x1c0fe20000008013 */
[----:B------:R-:W-:Y:S01]  /*1a20*/  FFMA.RM R2, R14, R2, R19 ;  /* 0x000000020e027223 */ /* 0x000fe20000004013 */
[----:B------:R-:W-:Y:S02]  /*1a30*/  ISETP.NE.AND P1, PT, R10, RZ, PT ;  /* 0x000000ff0a00720c */ /* 0x000fe40003f25270 */
[----:B------:R-:W-:-:S02]  /*1a40*/  LOP3.LUT R16, R16, 0x800000, RZ, 0xfc, !PT ;  /* 0x0080000010107812 */ /* 0x000fc400078efcff */
[----:B------:R-:W-:Y:S02]  /*1a50*/  IADD3 R10, PT, PT, -R10, RZ, RZ ;  /* 0x000000ff0a0a7210 */ /* 0x000fe40007ffe1ff */
[----:B------:R-:W-:Y:S02]  /*1a60*/  SHF.L.U32 R17, R16, R17, RZ ;  /* 0x0000001110117219 */ /* 0x000fe400000006ff */
[----:B------:R-:W-:Y:S02]  /*1a70*/  FSETP.NEU.FTZ.AND P0, PT, R11, R2, PT ;  /* 0x000000020b00720b */ /* 0x000fe40003f1d000 */
[----:B------:R-:W-:Y:S02]  /*1a80*/  SEL R11, R10, RZ, P2 ;  /* 0x000000ff0a0b7207 */ /* 0x000fe40001000000 */
[----:B------:R-:W-:Y:S02]  /*1a90*/  ISETP.NE.AND P1, PT, R17, RZ, P1 ;  /* 0x000000ff1100720c */ /* 0x000fe40000f25270 */
[----:B------:R-:W-:-:S02]  /*1aa0*/  SHF.R.U32.HI R11, RZ, R11, R16 ;  /* 0x0000000bff0b7219 */ /* 0x000fc40000011610 */
[----:B------:R-:W-:Y:S02]  /*1ab0*/  PLOP3.LUT P0, PT, P0, P1, PT, 0xf8, 0x8f ;  /* 0x00000000008f781c */ /* 0x000fe40000703f70 */
[----:B------:R-:W-:Y:S02]  /*1ac0*/  SHF.R.U32.HI R17, RZ, 0x1, R11 ;  /* 0x00000001ff117819 */ /* 0x000fe4000001160b */
[----:B------:R-:W-:-:S04]  /*1ad0*/  SEL R2, RZ, 0x1, !P0 ;  /* 0x00000001ff027807 */ /* 0x000fc80004000000 */
[----:B------:R-:W-:-:S04]  /*1ae0*/  LOP3.LUT R2, R2, 0x1, R17, 0xf8, !PT ;  /* 0x0000000102027812 */ /* 0x000fc800078ef811 */
[----:B------:R-:W-:-:S04]  /*1af0*/  LOP3.LUT R2, R2, R11, RZ, 0xc0, !PT ;  /* 0x0000000b02027212 */ /* 0x000fc800078ec0ff */
[----:B------:R-:W-:-:S04]  /*1b00*/  IADD3 R2, PT, PT, R17, R2, RZ ;  /* 0x0000000211027210 */ /* 0x000fc80007ffe0ff */
[----:B------:R-:W-:Y:S01]  /*1b10*/  LOP3.LUT R15, R2, R15, RZ, 0xfc, !PT ;  /* 0x0000000f020f7212 */ /* 0x000fe200078efcff */
[----:B------:R-:W-:Y:S06]  /*1b20*/  BRA `(.L_x_49) ;  /* 0x0000000000107947 */ /* 0x000fec0003800000 */
.L_x_48:
[----:B------:R-:W-:-:S04]  /*1b30*/  LOP3.LUT R15, R15, 0x80000000, RZ, 0xc0, !PT ;  /* 0x800000000f0f7812 */ /* 0x000fc800078ec0ff */
[----:B------:R-:W-:Y:S01]  /*1b40*/  LOP3.LUT R15, R15, 0x7f800000, RZ, 0xfc, !PT ;  /* 0x7f8000000f0f7812 */ /* 0x000fe200078efcff */
[----:B------:R-:W-:Y:S06]  /*1b50*/  BRA `(.L_x_49) ;  /* 0x0000000000047947 */ /* 0x000fec0003800000 */
.L_x_47:
[----:B------:R-:W-:-:S07]  /*1b60*/  LEA R15, R16, R15, 0x17 ;  /* 0x0000000f100f7211 */ /* 0x000fce00078eb8ff */
.L_x_49:
[----:B------:R-:W-:Y:S05]  /*1b70*/  BSYNC.RECONVERGENT B1 ;  /* 0x0000000000017941 */ /* 0x000fea0003800200 */
.L_x_46:
[----:B------:R-:W-:Y:S05]  /*1b80*/  BRA `(.L_x_50) ;  /* 0x0000000000207947 */ /* 0x000fea0003800000 */
.L_x_45:
[----:B------:R-:W-:-:S04]  /*1b90*/  LOP3.LUT R15, R15, 0x80000000, R2, 0x48, !PT ;  /* 0x800000000f0f7812 */ /* 0x000fc800078e4802 */
[----:B------:R-:W-:Y:S01]  /*1ba0*/  LOP3.LUT R15, R15, 0x7f800000, RZ, 0xfc, !PT ;  /* 0x7f8000000f0f7812 */ /* 0x000fe200078efcff */
[----:B------:R-:W-:Y:S06]  /*1bb0*/  BRA `(.L_x_50) ;  /* 0x0000000000147947 */ /* 0x000fec0003800000 */
.L_x_44:
[----:B------:R-:W-:Y:S01]  /*1bc0*/  LOP3.LUT R15, R15, 0x80000000, R2, 0x48, !PT ;  /* 0x800000000f0f7812 */ /* 0x000fe200078e4802 */
[----:B------:R-:W-:Y:S06]  /*1bd0*/  BRA `(.L_x_50) ;  /* 0x00000000000c7947 */ /* 0x000fec0003800000 */
.L_x_43:
[----:B------:R-:W0:Y:S01]  /*1be0*/  MUFU.RSQ R15, -QNAN ;  /* 0xffc00000000f7908 */ /* 0x000e220000001400 */
[----:B------:R-:W-:Y:S05]  /*1bf0*/  BRA `(.L_x_50) ;  /* 0x0000000000047947 */ /* 0x000fea0003800000 */
.L_x_42:
[----:B------:R-:W-:-:S07]  /*1c00*/  FADD.FTZ R15, R2, R3 ;  /* 0x00000003020f7221 */ /* 0x000fce0000010000 */
.L_x_50:
[----:B------:R-:W-:Y:S05]  /*1c10*/  BSYNC.RECONVERGENT B0 ;  /* 0x0000000000007941 */ /* 0x000fea0003800200 */
.L_x_40:
[----:B------:R-:W-:Y:S01]  /*1c20*/  HFMA2 R11, -RZ, RZ, 0, 0 ;  /* 0x00000000ff0b7431 */ /* 0x000fe200000001ff */
[----:B------:R-:W-:-:S04]  /*1c30*/  MOV R10, R12 ;  /* 0x0000000c000a7202 */ /* 0x000fc80000000f00 */
[----:B0-----:R-:W-:Y:S05]  /*1c40*/  RET.REL.NODEC R10 `(_Z17compute_gradientsPfS_S_S_S_ii) ;  /* 0xffffffe00aec7950 */ /* 0x001fea0003c3ffff */
.L_x_51:
        /* <DEDUP_REMOVED lines=11> */
.L_x_59:


//--------------------- .text._Z14linear_forwardPfS_S_S_ii --------------------------
	.section	.text._Z14linear_forwardPfS_S_S_ii,"ax",@progbits
	.align	128
        .global         _Z14linear_forwardPfS_S_S_ii
        .type           _Z14linear_forwardPfS_S_S_ii,@function
        .size           _Z14linear_forwardPfS_S_S_ii,(.L_x_62 - _Z14linear_forwardPfS_S_S_ii)
        .other          _Z14linear_forwardPfS_S_S_ii,@"STO_CUDA_ENTRY STV_DEFAULT"
_Z14linear_forwardPfS_S_S_ii:
.text._Z14linear_forwardPfS_S_S_ii:
        /* <DEDUP_REMOVED lines=8> */
[----:B------:R-:W0:Y:S01]  /*0080*/  LDCU UR8, c[0x0][0x3a4] ;  /* 0x00007480ff0877ac */ /* 0x000e220008000800 */
[----:B------:R-:W-:Y:S01]  /*0090*/  HFMA2 R15, -RZ, RZ, 0, 0 ;  /* 0x00000000ff0f7431 */ /* 0x000fe200000001ff */
[----:B------:R-:W1:Y:S01]  /*00a0*/  LDCU.64 UR16, c[0x0][0x358] ;  /* 0x00006b00ff1077ac */ /* 0x000e620008000a00 */
[----:B0-----:R-:W-:-:S09]  /*00b0*/  UISETP.GE.AND UP0, UPT, UR8, 0x1, UPT ;  /* 0x000000010800788c */ /* 0x001fd2000bf06270 */
[----:B-1----:R-:W-:Y:S05]  /*00c0*/  BRA.U !UP0, `(.L_x_52) ;  /* 0x0000000908647547 */ /* 0x002fea000b800000 */
[----:B------:R-:W-:Y:S02]  /*00d0*/  UISETP.GE.U32.AND UP1, UPT, UR8, 0x10, UPT ;  /* 0x000000100800788c */ /* 0x000fe4000bf26070 */
[----:B------:R-:W-:Y:S01]  /*00e0*/  IMAD R7, R0, UR8, RZ ;  /* 0x0000000800077c24 */ /* 0x000fe2000f8e02ff */
[----:B------:R-:W-:Y:S01]  /*00f0*/  ULOP3.LUT UR9, UR8, 0xf, URZ, 0xc0, !UPT ;  /* 0x0000000f08097892 */ /* 0x000fe2000f8ec0ff */
[----:B------:R-:W-:Y:S02]  /*0100*/  MOV R15, RZ ;  /* 0x000000ff000f7202 */ /* 0x000fe40000000f00 */
[----:B------:R-:W-:Y:S01]  /*0110*/  MOV R8, RZ ;  /* 0x000000ff00087202 */ /* 0x000fe20000000f00 */
[----:B------:R-:W-:Y:S02]  /*0120*/  UISETP.NE.AND UP0, UPT, UR9, URZ, UPT ;  /* 0x000000ff0900728c */ /* 0x000fe4000bf05270 */
[----:B------:R-:W-:Y:S09]  /*0130*/  BRA.U !UP1, `(.L_x_53) ;  /* 0x0000000509147547 */ /* 0x000ff2000b800000 */
[----:B------:R-:W0:Y:S01]  /*0140*/  LDCU.128 UR12, c[0x0][0x380] ;  /* 0x00007000ff0c77ac */ /* 0x000e220008000c00 */
[----:B------:R-:W-:Y:S02]  /*0150*/  MOV R15, RZ ;  /* 0x000000ff000f7202 */ /* 0x000fe40000000f00 */
[----:B------:R-:W-:Y:S01]  /*0160*/  MOV R6, R7 ;  /* 0x0000000700067202 */ /* 0x000fe20000000f00 */
[----:B------:R-:W-:-:S04]  /*0170*/  ULOP3.LUT UR10, UR8, 0x7ffffff0, URZ, 0xc0, !UPT ;  /* 0x7ffffff0080a7892 */ /* 0x000fc8000f8ec0ff */
[----:B------:R-:W-:Y:S02]  /*0180*/  UIADD3 UR11, UPT, UPT, -UR10, URZ, URZ ;  /* 0x000000ff0a0b7290 */ /* 0x000fe4000fffe1ff */
[----:B------:R-:W-:Y:S01]  /*0190*/  MOV R8, UR10 ;  /* 0x0000000a00087c02 */ /* 0x000fe20008000f00 */
[----:B0-----:R-:W-:Y:S02]  /*01a0*/  UIADD3 UR4, UP2, UPT, UR14, 0x20, URZ ;  /* 0x000000200e047890 */ /* 0x001fe4000ff5e0ff */
[----:B------:R-:W-:Y:S02]  /*01b0*/  UIADD3 UR6, UP1, UPT, UR12, 0x20, URZ ;  /* 0x000000200c067890 */ /* 0x000fe4000ff3e0ff */
[----:B------:R-:W-:Y:S02]  /*01c0*/  UIADD3.X UR5, UPT, UPT, URZ, UR15, URZ, UP2, !UPT ;  /* 0x0000000fff057290 */ /* 0x000fe400097fe4ff */
[----:B------:R-:W-:Y:S01]  /*01d0*/  MOV R2, UR4 ;  /* 0x0000000400027c02 */ /* 0x000fe20008000f00 */
[----:B------:R-:W-:-:S03]  /*01e0*/  UIADD3.X UR7, UPT, UPT, URZ, UR13, URZ, UP1, !UPT ;  /* 0x0000000dff077290 */ /* 0x000fc60008ffe4ff */
[----:B------:R-:W-:-:S09]  /*01f0*/  MOV R3, UR5 ;  /* 0x0000000500037c02 */ /* 0x000fd20008000f00 */
.L_x_54:
[----:B------:R-:W-:Y:S01]  /*0200*/  MOV R4, UR6 ;  /* 0x0000000600047c02 */ /* 0x000fe20008000f00 */
[----:B------:R-:W2:Y:S01]  /*0210*/  LDG.E R17, desc[UR16][R2.64+-0x20] ;  /* 0xffffe01002117981 */ /* 0x000ea2000c1e1900 */
[----:B------:R-:W-:-:S03]  /*0220*/  MOV R5, UR7 ;  /* 0x0000000700057c02 */ /* 0x000fc60008000f00 */
[----:B------:R-:W3:Y:S01]  /*0230*/  LDG.E R25, desc[UR16][R2.64+-0x1c] ;  /* 0xffffe41002197981 */ /* 0x000ee2000c1e1900 */
[----:B------:R-:W-:-:S03]  /*0240*/  IMAD.WIDE R4, R6, 0x4, R4 ;  /* 0x0000000406047825 */ /* 0x000fc600078e0204 */
[----:B------:R-:W4:Y:S04]  /*0250*/  LDG.E R19, desc[UR16][R2.64+-0x18] ;  /* 0xffffe81002137981 */ /* 0x000f28000c1e1900 */
[----:B------:R-:W2:Y:S04]  /*0260*/  LDG.E R16, desc[UR16][R4.64+-0x20] ;  /* 0xffffe01004107981 */ /* 0x000ea8000c1e1900 */
[----:B------:R-:W3:Y:S04]  /*0270*/  LDG.E R18, desc[UR16][R4.64+-0x1c] ;  /* 0xffffe41004127981 */ /* 0x000ee8000c1e1900 */
[----:B------:R-:W4:Y:S04]  /*0280*/  LDG.E R20, desc[UR16][R4.64+-0x18] ;  /* 0xffffe81004147981 */ /* 0x000f28000c1e1900 */
[----:B------:R-:W5:Y:S04]  /*0290*/  LDG.E R22, desc[UR16][R2.64+-0x14] ;  /* 0xffffec1002167981 */ /* 0x000f68000c1e1900 */
        /* <DEDUP_REMOVED lines=8> */
[----:B------:R-:W5:Y:S01]  /*0320*/  LDG.E R14, desc[UR16][R4.64+-0x4] ;  /* 0xfffffc10040e7981 */ /* 0x000f62000c1e1900 */
[----:B--2---:R-:W-:-:S03]  /*0330*/  FFMA R17, R16, R17, R15 ;  /* 0x0000001110117223 */ /* 0x004fc6000000000f */
[----:B------:R-:W2:Y:S04]  /*0340*/  LDG.E R15, desc[UR16][R2.64] ;  /* 0x00000010020f7981 */ /* 0x000ea8000c1e1900 */
[----:B------:R-:W2:Y:S01]  /*0350*/  LDG.E R16, desc[UR16][R4.64] ;  /* 0x0000001004107981 */ /* 0x000ea2000c1e1900 */
[----:B---3--:R-:W-:-:S03]  /*0360*/  FFMA R25, R18, R25, R17 ;  /* 0x0000001912197223 */ /* 0x008fc60000000011 */
[----:B------:R-:W3:Y:S01]  /*0370*/  LDG.E R17, desc[UR16][R2.64+0x4] ;  /* 0x0000041002117981 */ /* 0x000ee2000c1e1900 */
[----:B----4-:R-:W-:-:S03]  /*0380*/  FFMA R26, R20, R19, R25 ;  /* 0x00000013141a7223 */ /* 0x010fc60000000019 */
[----:B------:R-:W3:Y:S04]  /*0390*/  LDG.E R18, desc[UR16][R4.64+0x4] ;  /* 0x0000041004127981 */ /* 0x000ee8000c1e1900 */
[----:B------:R-:W4:Y:S01]  /*03a0*/  LDG.E R20, desc[UR16][R2.64+0x8] ;  /* 0x0000081002147981 */ /* 0x000f22000c1e1900 */
[----:B-----5:R-:W-:-:S03]  /*03b0*/  FFMA R25, R21, R22, R26 ;  /* 0x0000001615197223 */ /* 0x020fc6000000001a */
[----:B------:R-:W4:Y:S04]  /*03c0*/  LDG.E R19, desc[UR16][R4.64+0x8] ;  /* 0x0000081004137981 */ /* 0x000f28000c1e1900 */
[----:B------:R-:W5:Y:S01]  /*03d0*/  LDG.E R22, desc[UR16][R2.64+0xc] ;  /* 0x00000c1002167981 */ /* 0x000f62000c1e1900 */
[----:B------:R-:W-:-:S03]  /*03e0*/  FFMA R25, R24, R23, R25 ;  /* 0x0000001718197223 */ /* 0x000fc60000000019 */
[----:B------:R-:W5:Y:S04]  /*03f0*/  LDG.E R21, desc[UR16][R4.64+0xc] ;  /* 0x00000c1004157981 */ /* 0x000f68000c1e1900 */
[----:B------:R-:W5:Y:S01]  /*0400*/  LDG.E R24, desc[UR16][R2.64+0x10] ;  /* 0x0000101002187981 */ /* 0x000f62000c1e1900 */
[----:B------:R-:W-:-:S03]  /*0410*/  FFMA R25, R10, R9, R25 ;  /* 0x000000090a197223 */ /* 0x000fc60000000019 */
[----:B------:R-:W5:Y:S04]  /*0420*/  LDG.E R23, desc[UR16][R4.64+0x10] ;  /* 0x0000101004177981 */ /* 0x000f68000c1e1900 */
[----:B------:R-:W5:Y:S01]  /*0430*/  LDG.E R10, desc[UR16][R2.64+0x14] ;  /* 0x00001410020a7981 */ /* 0x000f62000c1e1900 */
[----:B------:R-:W-:-:S03]  /*0440*/  FFMA R27, R12, R11, R25 ;  /* 0x0000000b0c1b7223 */ /* 0x000fc60000000019 */
[----:B------:R-:W5:Y:S04]  /*0450*/  LDG.E R9, desc[UR16][R4.64+0x14] ;  /* 0x0000141004097981 */ /* 0x000f68000c1e1900 */
[----:B------:R-:W5:Y:S04]  /*0460*/  LDG.E R11, desc[UR16][R2.64+0x18] ;  /* 0x00001810020b7981 */ /* 0x000f68000c1e1900 */
[----:B------:R-:W5:Y:S04]  /*0470*/  LDG.E R12, desc[UR16][R4.64+0x18] ;  /* 0x00001810040c7981 */ /* 0x000f68000c1e1900 */
[----:B------:R-:W5:Y:S04]  /*0480*/  LDG.E R25, desc[UR16][R4.64+0x1c] ;  /* 0x00001c1004197981 */ /* 0x000f68000c1e1900 */
[----:B------:R0:W5:Y:S01]  /*0490*/  LDG.E R26, desc[UR16][R2.64+0x1c] ;  /* 0x00001c10021a7981 */ /* 0x000162000c1e1900 */
[----:B------:R-:W-:Y:S01]  /*04a0*/  FFMA R13, R14, R13, R27 ;  /* 0x0000000d0e0d7223 */ /* 0x000fe2000000001b */
[----:B------:R-:W-:-:S04]  /*04b0*/  UIADD3 UR11, UPT, UPT, UR11, 0x10, URZ ;  /* 0x000000100b0b7890 */ /* 0x000fc8000fffe0ff */
[----:B------:R-:W-:Y:S01]  /*04c0*/  UISETP.NE.AND UP1, UPT, UR11, URZ, UPT ;  /* 0x000000ff0b00728c */ /* 0x000fe2000bf25270 */
[----:B0-----:R-:W-:Y:S02]  /*04d0*/  IADD3 R2, P0, PT, R2, 0x40, RZ ;  /* 0x0000004002027810 */ /* 0x001fe40007f1e0ff */
[----:B------:R-:W-:Y:S02]  /*04e0*/  IADD3 R6, PT, PT, R6, 0x10, RZ ;  /* 0x0000001006067810 */ /* 0x000fe40007ffe0ff */
[----:B------:R-:W-:Y:S01]  /*04f0*/  IADD3.X R3, PT, PT, RZ, R3, RZ, P0, !PT ;  /* 0x00000003ff037210 */ /* 0x000fe200007fe4ff */
[----:B--2---:R-:W-:-:S04]  /*0500*/  FFMA R13, R16, R15, R13 ;  /* 0x0000000f100d7223 */ /* 0x004fc8000000000d */
[----:B---3--:R-:W-:-:S04]  /*0510*/  FFMA R18, R18, R17, R13 ;  /* 0x0000001112127223 */ /* 0x008fc8000000000d */
[----:B----4-:R-:W-:-:S04]  /*0520*/  FFMA R18, R19, R20, R18 ;  /* 0x0000001413127223 */ /* 0x010fc80000000012 */
[----:B-----5:R-:W-:-:S04]  /*0530*/  FFMA R18, R21, R22, R18 ;  /* 0x0000001615127223 */ /* 0x020fc80000000012 */
[----:B------:R-:W-:-:S04]  /*0540*/  FFMA R18, R23, R24, R18 ;  /* 0x0000001817127223 */ /* 0x000fc80000000012 */
[----:B------:R-:W-:-:S04]  /*0550*/  FFMA R9, R9, R10, R18 ;  /* 0x0000000a09097223 */ /* 0x000fc80000000012 */
[----:B------:R-:W-:-:S04]  /*0560*/  FFMA R12, R12, R11, R9 ;  /* 0x0000000b0c0c7223 */ /* 0x000fc80000000009 */
[----:B------:R-:W-:Y:S01]  /*0570*/  FFMA R15, R25, R26, R12 ;  /* 0x0000001a190f7223 */ /* 0x000fe2000000000c */
[----:B------:R-:W-:Y:S06]  /*0580*/  BRA.U UP1, `(.L_x_54) ;  /* 0xfffffffd011c7547 */ /* 0x000fec000b83ffff */
.L_x_53:
[----:B------:R-:W-:Y:S05]  /*0590*/  BRA.U !UP0, `(.L_x_52) ;  /* 0x0000000508307547 */ /* 0x000fea000b800000 */
[----:B------:R-:W-:Y:S02]  /*05a0*/  UISETP.GE.U32.AND UP0, UPT, UR9, 0x8, UPT ;  /* 0x000000080900788c */ /* 0x000fe4000bf06070 */
[----:B------:R-:W-:-:S04]  /*05b0*/  ULOP3.LUT UR5, UR8, 0x7, URZ, 0xc0, !UPT ;  /* 0x0000000708057892 */ /* 0x000fc8000f8ec0ff */
[----:B------:R-:W-:-:S03]  /*05c0*/  UISETP.NE.AND UP1, UPT, UR5, URZ, UPT ;  /* 0x000000ff0500728c */ /* 0x000fc6000bf25270 */
[----:B------:R-:W-:Y:S08]  /*05d0*/  BRA.U !UP0, `(.L_x_55) ;  /* 0x0000000108787547 */ /* 0x000ff0000b800000 */
[----:B------:R-:W0:Y:S01]  /*05e0*/  LDC.64 R2, c[0x0][0x380] ;  /* 0x0000e000ff027b82 */ /* 0x000e220000000a00 */
[----:B------:R-:W-:-:S07]  /*05f0*/  IADD3 R9, PT, PT, R7, R8, RZ ;  /* 0x0000000807097210 */ /* 0x000fce0007ffe0ff */
[----:B------:R-:W1:Y:S01]  /*0600*/  LDC.64 R4, c[0x0][0x388] ;  /* 0x0000e200ff047b82 */ /* 0x000e620000000a00 */
[----:B0-----:R-:W-:-:S05]  /*0610*/  IMAD.WIDE R2, R9, 0x4, R2 ;  /* 0x0000000409027825 */ /* 0x001fca00078e0202 */
[----:B------:R-:W2:Y:S01]  /*0620*/  LDG.E R10, desc[UR16][R2.64] ;  /* 0x00000010020a7981 */ /* 0x000ea2000c1e1900 */
[----:B-1----:R-:W-:-:S03]  /*0630*/  IMAD.WIDE.U32 R4, R8, 0x4, R4 ;  /* 0x0000000408047825 */ /* 0x002fc600078e0004 */
[----:B------:R-:W3:Y:S04]  /*0640*/  LDG.E R13, desc[UR16][R2.64+0x4] ;  /* 0x00000410020d7981 */ /* 0x000ee8000c1e1900 */
[----:B------:R-:W2:Y:S04]  /*0650*/  LDG.E R11, desc[UR16][R4.64] ;  /* 0x00000010040b7981 */ /* 0x000ea8000c1e1900 */
[----:B------:R-:W3:Y:S04]  /*0660*/  LDG.E R12, desc[UR16][R4.64+0x4] ;  /* 0x00000410040c7981 */ /* 0x000ee8000c1e1900 */
[----:B------:R-:W4:Y:S04]  /*0670*/  LDG.E R17, desc[UR16][R2.64+0x8] ;  /* 0x0000081002117981 */ /* 0x000f28000c1e1900 */
        /* <DEDUP_REMOVED lines=11> */
[----:B------:R-:W-:Y:S01]  /*0730*/  IADD3 R8, PT, PT, R8, 0x8, RZ ;  /* 0x0000000808087810 */ /* 0x000fe20007ffe0ff */
[----:B--2---:R-:W-:-:S04]  /*0740*/  FFMA R10, R10, R11, R15 ;  /* 0x0000000b0a0a7223 */ /* 0x004fc8000000000f */
[----:B---3--:R-:W-:-:S04]  /*0750*/  FFMA R10, R13, R12, R10 ;  /* 0x0000000c0d0a7223 */ /* 0x008fc8000000000a */
[----:B----4-:R-:W-:-:S04]  /*0760*/  FFMA R10, R17, R14, R10 ;  /* 0x0000000e110a7223 */ /* 0x010fc8000000000a */
[----:B-----5:R-:W-:-:S04]  /*0770*/  FFMA R10, R19, R16, R10 ;  /* 0x00000010130a7223 */ /* 0x020fc8000000000a */
[----:B------:R-:W-:-:S04]  /*0780*/  FFMA R10, R21, R18, R10 ;  /* 0x00000012150a7223 */ /* 0x000fc8000000000a */
[----:B------:R-:W-:-:S04]  /*0790*/  FFMA R23, R23, R20, R10 ;  /* 0x0000001417177223 */ /* 0x000fc8000000000a */
[----:B------:R-:W-:-:S04]  /*07a0*/  FFMA R6, R6, R9, R23 ;  /* 0x0000000906067223 */ /* 0x000fc80000000017 */
[----:B------:R-:W-:-:S07]  /*07b0*/  FFMA R15, R25, R22, R6 ;  /* 0x00000016190f7223 */ /* 0x000fce0000000006 */
.L_x_55:
        /* <DEDUP_REMOVED lines=17> */
[----:B------:R-:W5:Y:S01]  /*08d0*/  LDG.E R14, desc[UR16][R4.64+0xc] ;  /* 0x00000c10040e7981 */ /* 0x000f62000c1e1900 */
[----:B------:R-:W-:Y:S01]  /*08e0*/  IADD3 R8, PT, PT, R8, 0x4, RZ ;  /* 0x0000000408087810 */ /* 0x000fe20007ffe0ff */
[----:B--2---:R-:W-:-:S04]  /*08f0*/  FFMA R6, R6, R9, R15 ;  /* 0x0000000906067223 */ /* 0x004fc8000000000f */
[----:B---3--:R-:W-:-:S04]  /*0900*/  FFMA R6, R11, R10, R6 ;  /* 0x0000000a0b067223 */ /* 0x008fc80000000006 */
[----:B----4-:R-:W-:-:S04]  /*0910*/  FFMA R6, R13, R12, R6 ;  /* 0x0000000c0d067223 */ /* 0x010fc80000000006 */
[----:B-----5:R-:W-:-:S07]  /*0920*/  FFMA R15, R17, R14, R6 ;  /* 0x0000000e110f7223 */ /* 0x020fce0000000006 */
.L_x_56:
[----:B------:R-:W-:Y:S05]  /*0930*/  BRA.U !UP1, `(.L_x_52) ;  /* 0x0000000109487547 */ /* 0x000fea000b800000 */
[----:B------:R-:W0:Y:S01]  /*0940*/  LDC.64 R2, c[0x0][0x388] ;  /* 0x0000e200ff027b82 */ /* 0x000e220000000a00 */
[----:B------:R-:W-:Y:S01]  /*0950*/  IADD3 R7, PT, PT, R7, R8, RZ ;  /* 0x0000000807077210 */ /* 0x000fe20007ffe0ff */
[----:B------:R-:W-:-:S06]  /*0960*/  UIADD3 UR4, UPT, UPT, -UR4, URZ, URZ ;  /* 0x000000ff04047290 */ /* 0x000fcc000fffe1ff */
[----:B------:R-:W1:Y:S01]  /*0970*/  LDC.64 R10, c[0x0][0x380] ;  /* 0x0000e000ff0a7b82 */ /* 0x000e620000000a00 */
[----:B0-----:R-:W-:-:S03]  /*0980*/  IMAD.WIDE.U32 R2, R8, 0x4, R2 ;  /* 0x0000000408027825 */ /* 0x001fc600078e0002 */
[----:B------:R-:W-:Y:S02]  /*0990*/  MOV R6, R2 ;  /* 0x0000000200067202 */ /* 0x000fe40000000f00 */
[----:B------:R-:W-:-:S07]  /*09a0*/  MOV R5, R3 ;  /* 0x0000000300057202 */ /* 0x000fce0000000f00 */
.L_x_57:
[----:B-1----:R-:W-:Y:S01]  /*09b0*/  IMAD.WIDE R2, R7, 0x4, R10 ;  /* 0x0000000407027825 */ /* 0x002fe200078e020a */
[----:B------:R-:W-:-:S05]  /*09c0*/  MOV R4, R6 ;  /* 0x0000000600047202 */ /* 0x000fca0000000f00 */
[----:B------:R-:W2:Y:S04]  /*09d0*/  LDG.E R2, desc[UR16][R2.64] ;  /* 0x0000001002027981 */ /* 0x000ea8000c1e1900 */
[----:B------:R0:W2:Y:S01]  /*09e0*/  LDG.E R4, desc[UR16][R4.64] ;  /* 0x0000001004047981 */ /* 0x0000a2000c1e1900 */
[----:B------:R-:W-:Y:S01]  /*09f0*/  UIADD3 UR4, UPT, UPT, UR4, 0x1, URZ ;  /* 0x0000000104047890 */ /* 0x000fe2000fffe0ff */
[----:B------:R-:W-:Y:S02]  /*0a00*/  IADD3 R6, P0, PT, R6, 0x4, RZ ;  /* 0x0000000406067810 */ /* 0x000fe40007f1e0ff */
[----:B------:R-:W-:Y:S01]  /*0a10*/  IADD3 R7, PT, PT, R7, 0x1, RZ ;  /* 0x0000000107077810 */ /* 0x000fe20007ffe0ff */
[----:B------:R-:W-:Y:S01]  /*0a20*/  UISETP.NE.AND UP0, UPT, UR4, URZ, UPT ;  /* 0x000000ff0400728c */ /* 0x000fe2000bf05270 */
[----:B0-----:R-:W-:Y:S01]  /*0a30*/  IADD3.X R5, PT, PT, RZ, R5, RZ, P0, !PT ;  /* 0x00000005ff057210 */ /* 0x001fe200007fe4ff */
[----:B--2---:R-:W-:-:S07]  /*0a40*/  FFMA R15, R2, R4, R15 ;  /* 0x00000004020f7223 */ /* 0x004fce000000000f */
[----:B------:R-:W-:Y:S05]  /*0a50*/  BRA.U UP0, `(.L_x_57) ;  /* 0xfffffffd00d47547 */ /* 0x000fea000b83ffff */
.L_x_52:
[----:B------:R-:W0:Y:S08]  /*0a60*/  LDC.64 R2, c[0x0][0x390] ;  /* 0x0000e400ff027b82 */ /* 0x000e300000000a00 */
[----:B------:R-:W1:Y:S01]  /*0a70*/  LDC.64 R4, c[0x0][0x398] ;  /* 0x0000e600ff047b82 */ /* 0x000e620000000a00 */
[----:B0-----:R-:W2:Y:S01]  /*0a80*/  LDG.E R2, desc[UR16][R2.64] ;  /* 0x0000001002027981 */ /* 0x001ea2000c1e1900 */
[----:B-1----:R-:W-:-:S04]  /*0a90*/  IMAD.WIDE R4, R0, 0x4, R4 ;  /* 0x0000000400047825 */ /* 0x002fc800078e0204 */
[----:B--2---:R-:W-:-:S05]  /*0aa0*/  FADD R15, R2, R15 ;  /* 0x0000000f020f7221 */ /* 0x004fca0000000000 */
[----:B------:R-:W-:Y:S01]  /*0ab0*/  STG.E desc[UR16][R4.64], R15 ;  /* 0x0000000f04007986 */ /* 0x000fe2000c101910 */
[----:B------:R-:W-:Y:S05]  /*0ac0*/  EXIT ;  /* 0x000000000000794d */ /* 0x000fea0003800000 */
.L_x_58:
        /* <DEDUP_REMOVED lines=11> */
.L_x_62:


//--------------------- .nv.shared.reserved.0     --------------------------
	.section	.nv.shared.reserved.0,"aw",@nobits
	.weak		__nv_reservedSMEM_offset_0_alias
	.size		__nv_reservedSMEM_offset_0_alias, 0, 64
	.other		__nv_reservedSMEM_offset_0_alias,@"STO_CUDA_RESERVED_SHARED STV_DEFAULT"
__nv_reservedSMEM_offset_0_alias:
	.zero		0
	.zero		64


//--------------------- .nv.constant0._Z14update_weightsPfS_S_S_fi --------------------------
	.section	.nv.constant0._Z14update_weightsPfS_S_S_fi,"a",@progbits
	.sectionflags	@""
	.align	4
.nv.constant0._Z14update_weightsPfS_S_S_fi:
	.zero		936


//--------------------- .nv.constant0._Z17compute_gradientsPfS_S_S_S_ii --------------------------
	.section	.nv.constant0._Z17compute_gradientsPfS_S_S_S_ii,"a",@progbits
	.sectionflags	@""
	.align	4
.nv.constant0._Z17compute_gradientsPfS_S_S_S_ii:
	.zero		944


//--------------------- .nv.constant0._Z14linear_forwardPfS_S_S_ii --------------------------
	.section	.nv.constant0._Z14linear_forwardPfS_S_S_ii,"a",@progbits
	.sectionflags	@""
	.align	4
.nv.constant0._Z14linear_forwardPfS_S_S_ii:
	.zero		936


//--------------------- SYMBOLS --------------------------

	.type		.nv.reservedSmem.offset0,@object
	.size		.nv.reservedSmem.offset0,0x4
